	.target	sm_100a

	.elftype	@"ET_EXEC"


//--------------------- .note.nv.tkinfo           --------------------------
	.section	.note.nv.tkinfo,"",@"SHT_NOTE"
	.sectionflags	@"SHF_NOTE_NV_TKINFO"
	.tkinfo
        /*0018*/ 	.word	0x00000002
        /*0030*/ 	.string	""
        /*0030*/ 	.string	"ptxas"
        /*0030*/ 	.string	"Cuda compilation tools, release 13.0, V13.0.88"
        /*0030*/ 	.string	"Build cuda_13.0.r13.0/compiler.36424714_0"
        /*0030*/ 	.string	"-arch sm_100a -m 64 "



//--------------------- .note.nv.cuinfo           --------------------------
	.section	.note.nv.cuinfo,"",@"SHT_NOTE"
	.sectionflags	@"SHF_NOTE_NV_CUINFO"
        /*0018*/ 	.short	0x0002
        /*001a*/ 	.short	0x0064
        /*001c*/ 	.short	0x0082
	.zero		2


//--------------------- .nv.info                  --------------------------
	.section	.nv.info,"",@"SHT_CUDA_INFO"
	.align	4


	//----- nvinfo : EIATTR_REGCOUNT
	.align		4
        /*0000*/ 	.byte	0x04, 0x2f
        /*0002*/ 	.short	(.L_19 - .L_18)
	.align		4
.L_18:
        /*0004*/ 	.word	index@(_ZN7cutlass13device_kernelINS_4gemm6kernel13GemmUniversalIN4cute5tupleIJiiiiEEENS1_10collective13CollectiveMmaINS1_35MainloopSm100TmaUmmaWarpSpecializedILi3ELi2ELi4ENS5_IJNS4_1CILi8EEENSA_ILi1EEESC_EEEEENS5_IJNSA_ILi128EEESF_SF_EEEfNS5_IJlSC_lEEEfSH_NS4_8TiledMMAINS4_8MMA_AtomIJNS4_23SM100_MMA_TF32_2x1SM_SSINS_10tfloat32_tESL_fLi128ELi128ELNS4_4UMMA5MajorE0ELSN_0ELNSM_7ScaleInE0ELSO_0EEEEEENS4_6LayoutINS5_IJSC_SC_SC_EEENS5_IJNSA_ILi0EEEST_ST_EEEEENS5_IJNS4_10UnderscoreESW_SW_EEEEENS4_18SM100_TMA_2SM_LOADENS4_14ComposedLayoutINS4_7SwizzleILi3ELi4ELi3EEENS4_18smem_ptr_flag_bitsILi32EEENSR_INS5_IJSB_NSA_ILi32EEEEEENS5_IJS15_SC_EEEEEEEvNS4_8identityENS4_28SM100_TMA_2SM_LOAD_MULTICASTES19_vS1A_EENS_8epilogue10collective18CollectiveEpilogueINS1D_23Sm100TmaWarpSpecializedILi4ELi2ELi16ELb1ELb0EEEJNS5_IJNSA_ILi64EEESF_SF_EEENS5_IJNSR_IS1I_SC_EENSR_INS5_IJNSA_ILi16EEENSA_ILi2EEEEEENS5_IJSC_S1I_EEEEEEEEfSH_fSH_NS1D_6fusion15FusionCallbacksIS1H_NS1R_17LinearCombinationIffffLNS_15FloatRoundStyleE2EEES1J_S1Q_JEEENS4_5SM1004TMEM4LOAD26SM100_TMEM_LOAD_32dp32b16xENS4_13SM90_TMA_LOADENS10_INS11_ILi2ELi4ELi3EEES14_NSR_INS5_IJSB_S1L_EEENS5_IJS1L_SC_EEEEEEENS4_39AutoVectorizingCopyWithAssumedAlignmentILi128EEENS4_14SM90_TMA_STOREES26_S28_S28_EEEvvEEEEvNT_6ParamsE)
        /*0008*/ 	.word	0x0000004c


	//----- nvinfo : EIATTR_FRAME_SIZE
	.align		4
.L_19:
        /*000c*/ 	.byte	0x04, 0x11
        /*000e*/ 	.short	(.L_21 - .L_20)
	.align		4
.L_20:
        /*0010*/ 	.word	index@($__internal_2_$__cuda_sm10x_tcgen05_guardrail_trap_unallocated_columns_being_dealloced)
        /*0014*/ 	.word	0x00000000


	//----- nvinfo : EIATTR_FRAME_SIZE
	.align		4
.L_21:
        /*0018*/ 	.byte	0x04, 0x11
        /*001a*/ 	.short	(.L_23 - .L_22)
	.align		4
.L_22:
        /*001c*/ 	.word	index@($__internal_1_$__cuda_sm10x_tcgen05_guardrail_trap_phase_invalid_during_alloc)
        /*0020*/ 	.word	0x00000000


	//----- nvinfo : EIATTR_FRAME_SIZE
	.align		4
.L_23:
        /*0024*/ 	.byte	0x04, 0x11
        /*0026*/ 	.short	(.L_25 - .L_24)
	.align		4
.L_24:
        /*0028*/ 	.word	index@($__internal_0_$__cuda_sm10x_tcgen05_guardrail_trap_col_being_dealloced_not_returned_by_alloc)
        /*002c*/ 	.word	0x00000000


	//----- nvinfo : EIATTR_FRAME_SIZE
	.align		4
.L_25:
        /*0030*/ 	.byte	0x04, 0x11
        /*0032*/ 	.short	(.L_27 - .L_26)
	.align		4
.L_26:
        /*0034*/ 	.word	index@(_ZN7cutlass13device_kernelINS_4gemm6kernel13GemmUniversalIN4cute5tupleIJiiiiEEENS1_10collective13CollectiveMmaINS1_35MainloopSm100TmaUmmaWarpSpecializedILi3ELi2ELi4ENS5_IJNS4_1CILi8EEENSA_ILi1EEESC_EEEEENS5_IJNSA_ILi128EEESF_SF_EEEfNS5_IJlSC_lEEEfSH_NS4_8TiledMMAINS4_8MMA_AtomIJNS4_23SM100_MMA_TF32_2x1SM_SSINS_10tfloat32_tESL_fLi128ELi128ELNS4_4UMMA5MajorE0ELSN_0ELNSM_7ScaleInE0ELSO_0EEEEEENS4_6LayoutINS5_IJSC_SC_SC_EEENS5_IJNSA_ILi0EEEST_ST_EEEEENS5_IJNS4_10UnderscoreESW_SW_EEEEENS4_18SM100_TMA_2SM_LOADENS4_14ComposedLayoutINS4_7SwizzleILi3ELi4ELi3EEENS4_18smem_ptr_flag_bitsILi32EEENSR_INS5_IJSB_NSA_ILi32EEEEEENS5_IJS15_SC_EEEEEEEvNS4_8identityENS4_28SM100_TMA_2SM_LOAD_MULTICASTES19_vS1A_EENS_8epilogue10collective18CollectiveEpilogueINS1D_23Sm100TmaWarpSpecializedILi4ELi2ELi16ELb1ELb0EEEJNS5_IJNSA_ILi64EEESF_SF_EEENS5_IJNSR_IS1I_SC_EENSR_INS5_IJNSA_ILi16EEENSA_ILi2EEEEEENS5_IJSC_S1I_EEEEEEEEfSH_fSH_NS1D_6fusion15FusionCallbacksIS1H_NS1R_17LinearCombinationIffffLNS_15FloatRoundStyleE2EEES1J_S1Q_JEEENS4_5SM1004TMEM4LOAD26SM100_TMEM_LOAD_32dp32b16xENS4_13SM90_TMA_LOADENS10_INS11_ILi2ELi4ELi3EEES14_NSR_INS5_IJSB_S1L_EEENS5_IJS1L_SC_EEEEEEENS4_39AutoVectorizingCopyWithAssumedAlignmentILi128EEENS4_14SM90_TMA_STOREES26_S28_S28_EEEvvEEEEvNT_6ParamsE)
        /*0038*/ 	.word	0x00000000


	//----- nvinfo : EIATTR_MIN_STACK_SIZE
	.align		4
.L_27:
        /*003c*/ 	.byte	0x04, 0x12
        /*003e*/ 	.short	(.L_29 - .L_28)
	.align		4
.L_28:
        /*0040*/ 	.word	index@(_ZN7cutlass13device_kernelINS_4gemm6kernel13GemmUniversalIN4cute5tupleIJiiiiEEENS1_10collective13CollectiveMmaINS1_35MainloopSm100TmaUmmaWarpSpecializedILi3ELi2ELi4ENS5_IJNS4_1CILi8EEENSA_ILi1EEESC_EEEEENS5_IJNSA_ILi128EEESF_SF_EEEfNS5_IJlSC_lEEEfSH_NS4_8TiledMMAINS4_8MMA_AtomIJNS4_23SM100_MMA_TF32_2x1SM_SSINS_10tfloat32_tESL_fLi128ELi128ELNS4_4UMMA5MajorE0ELSN_0ELNSM_7ScaleInE0ELSO_0EEEEEENS4_6LayoutINS5_IJSC_SC_SC_EEENS5_IJNSA_ILi0EEEST_ST_EEEEENS5_IJNS4_10UnderscoreESW_SW_EEEEENS4_18SM100_TMA_2SM_LOADENS4_14ComposedLayoutINS4_7SwizzleILi3ELi4ELi3EEENS4_18smem_ptr_flag_bitsILi32EEENSR_INS5_IJSB_NSA_ILi32EEEEEENS5_IJS15_SC_EEEEEEEvNS4_8identityENS4_28SM100_TMA_2SM_LOAD_MULTICASTES19_vS1A_EENS_8epilogue10collective18CollectiveEpilogueINS1D_23Sm100TmaWarpSpecializedILi4ELi2ELi16ELb1ELb0EEEJNS5_IJNSA_ILi64EEESF_SF_EEENS5_IJNSR_IS1I_SC_EENSR_INS5_IJNSA_ILi16EEENSA_ILi2EEEEEENS5_IJSC_S1I_EEEEEEEEfSH_fSH_NS1D_6fusion15FusionCallbacksIS1H_NS1R_17LinearCombinationIffffLNS_15FloatRoundStyleE2EEES1J_S1Q_JEEENS4_5SM1004TMEM4LOAD26SM100_TMEM_LOAD_32dp32b16xENS4_13SM90_TMA_LOADENS10_INS11_ILi2ELi4ELi3EEES14_NSR_INS5_IJSB_S1L_EEENS5_IJS1L_SC_EEEEEEENS4_39AutoVectorizingCopyWithAssumedAlignmentILi128EEENS4_14SM90_TMA_STOREES26_S28_S28_EEEvvEEEEvNT_6ParamsE)
        /*0044*/ 	.word	0x00000000
.L_29:


//--------------------- .nv.compat                --------------------------
	.section	.nv.compat,"",@"SHT_CUDA_COMPAT_INFO"
	.align	4
        /*0000*/ 	.byte	0x02, 0x09, 0x01, 0x00, 0x02, 0x02, 0x02, 0x00, 0x02, 0x05, 0x05, 0x00, 0x03, 0x07, 0x01, 0x01
        /*0010*/ 	.byte	0x02, 0x03, 0x01, 0x00, 0x02, 0x06, 0x01, 0x00, 0x04, 0x0b, 0x08, 0x00, 0x09, 0x00, 0x00, 0x00
        /*0020*/ 	.byte	0x00, 0x00, 0x00, 0x00


//--------------------- .nv.info._ZN7cutlass13device_kernelINS_4gemm6kernel13GemmUniversalIN4cute5tupleIJiiiiEEENS1_10collective13CollectiveMmaINS1_35MainloopSm100TmaUmmaWarpSpecializedILi3ELi2ELi4ENS5_IJNS4_1CILi8EEENSA_ILi1EEESC_EEEEENS5_IJNSA_ILi128EEESF_SF_EEEfNS5_IJlSC_lEEEfSH_NS4_8TiledMMAINS4_8MMA_AtomIJNS4_23SM100_MMA_TF32_2x1SM_SSINS_10tfloat32_tESL_fLi128ELi128ELNS4_4UMMA5MajorE0ELSN_0ELNSM_7ScaleInE0ELSO_0EEEEEENS4_6LayoutINS5_IJSC_SC_SC_EEENS5_IJNSA_ILi0EEEST_ST_EEEEENS5_IJNS4_10UnderscoreESW_SW_EEEEENS4_18SM100_TMA_2SM_LOADENS4_14ComposedLayoutINS4_7SwizzleILi3ELi4ELi3EEENS4_18smem_ptr_flag_bitsILi32EEENSR_INS5_IJSB_NSA_ILi32EEEEEENS5_IJS15_SC_EEEEEEEvNS4_8identityENS4_28SM100_TMA_2SM_LOAD_MULTICASTES19_vS1A_EENS_8epilogue10collective18CollectiveEpilogueINS1D_23Sm100TmaWarpSpecializedILi4ELi2ELi16ELb1ELb0EEEJNS5_IJNSA_ILi64EEESF_SF_EEENS5_IJNSR_IS1I_SC_EENSR_INS5_IJNSA_ILi16EEENSA_ILi2EEEEEENS5_IJSC_S1I_EEEEEEEEfSH_fSH_NS1D_6fusion15FusionCallbacksIS1H_NS1R_17LinearCombinationIffffLNS_15FloatRoundStyleE2EEES1J_S1Q_JEEENS4_5SM1004TMEM4LOAD26SM100_TMEM_LOAD_32dp32b16xENS4_13SM90_TMA_LOADENS10_INS11_ILi2ELi4ELi3EEES14_NSR_INS5_IJSB_S1L_EEENS5_IJS1L_SC_EEEEEEENS4_39AutoVectorizingCopyWithAssumedAlignmentILi128EEENS4_14SM90_TMA_STOREES26_S28_S28_EEEvvEEEEvNT_6ParamsE --------------------------
	.section	.nv.info._ZN7cutlass13device_kernelINS_4gemm6kernel13GemmUniversalIN4cute5tupleIJiiiiEEENS1_10collective13CollectiveMmaINS1_35MainloopSm100TmaUmmaWarpSpecializedILi3ELi2ELi4ENS5_IJNS4_1CILi8EEENSA_ILi1EEESC_EEEEENS5_IJNSA_ILi128EEESF_SF_EEEfNS5_IJlSC_lEEEfSH_NS4_8TiledMMAINS4_8MMA_AtomIJNS4_23SM100_MMA_TF32_2x1SM_SSINS_10tfloat32_tESL_fLi128ELi128ELNS4_4UMMA5MajorE0ELSN_0ELNSM_7ScaleInE0ELSO_0EEEEEENS4_6LayoutINS5_IJSC_SC_SC_EEENS5_IJNSA_ILi0EEEST_ST_EEEEENS5_IJNS4_10UnderscoreESW_SW_EEEEENS4_18SM100_TMA_2SM_LOADENS4_14ComposedLayoutINS4_7SwizzleILi3ELi4ELi3EEENS4_18smem_ptr_flag_bitsILi32EEENSR_INS5_IJSB_NSA_ILi32EEEEEENS5_IJS15_SC_EEEEEEEvNS4_8identityENS4_28SM100_TMA_2SM_LOAD_MULTICASTES19_vS1A_EENS_8epilogue10collective18CollectiveEpilogueINS1D_23Sm100TmaWarpSpecializedILi4ELi2ELi16ELb1ELb0EEEJNS5_IJNSA_ILi64EEESF_SF_EEENS5_IJNSR_IS1I_SC_EENSR_INS5_IJNSA_ILi16EEENSA_ILi2EEEEEENS5_IJSC_S1I_EEEEEEEEfSH_fSH_NS1D_6fusion15FusionCallbacksIS1H_NS1R_17LinearCombinationIffffLNS_15FloatRoundStyleE2EEES1J_S1Q_JEEENS4_5SM1004TMEM4LOAD26SM100_TMEM_LOAD_32dp32b16xENS4_13SM90_TMA_LOADENS10_INS11_ILi2ELi4ELi3EEES14_NSR_INS5_IJSB_S1L_EEENS5_IJS1L_SC_EEEEEEENS4_39AutoVectorizingCopyWithAssumedAlignmentILi128EEENS4_14SM90_TMA_STOREES26_S28_S28_EEEvvEEEEvNT_6ParamsE,"",@"SHT_CUDA_INFO"
	.sectionflags	@""
	.align	4


	//----- nvinfo : EIATTR_CUDA_API_VERSION
	.align		4
        /*0000*/ 	.byte	0x04, 0x37
        /*0002*/ 	.short	(.L_31 - .L_30)
.L_30:
        /*0004*/ 	.word	0x00000082


	//----- nvinfo : EIATTR_KPARAM_INFO
	.align		4
.L_31:
        /*0008*/ 	.byte	0x04, 0x17
        /*000a*/ 	.short	(.L_33 - .L_32)
.L_32:
        /*000c*/ 	.word	0x00000000
        /*0010*/ 	.short	0x0000
        /*0012*/ 	.short	0x0000
        /*0014*/ 	.byte	0x00, 0xf0, 0x01, 0x20


	//----- nvinfo : EIATTR_AT_ENTRY_FRAGMENTS
	.align		4
.L_33:
        /*0018*/ 	.byte	0x04, 0x4f
        /*001a*/ 	.short	(.L_35 - .L_34)


	//   ....[0]....
.L_34:
        /*001c*/ 	.word	0x00000007


	//----- nvinfo : EIATTR_RESERVED_SMEM_USED
	.align		4
.L_35:
        /*0020*/ 	.byte	0x01, 0x41
	.zero		2


	//----- nvinfo : EIATTR_SPARSE_MMA_MASK
	.align		4
        /*0024*/ 	.byte	0x03, 0x50
        /*0026*/ 	.short	0x0000


	//----- nvinfo : EIATTR_TCGEN05_2CTA_USED
	.align		4
        /*0028*/ 	.byte	0x01, 0x52
	.zero		2


	//----- nvinfo : EIATTR_MAXREG_COUNT
	.align		4
        /*002c*/ 	.byte	0x03, 0x1b
        /*002e*/ 	.short	0x00ff


	//----- nvinfo : EIATTR_NUM_BARRIERS
	.align		4
        /*0030*/ 	.byte	0x02, 0x4c
        /*0032*/ 	.byte	0x07
	.zero		1


	//----- nvinfo : EIATTR_EXTERNS
	.align		4
        /*0034*/ 	.byte	0x04, 0x0f
        /*0036*/ 	.short	(.L_37 - .L_36)


	//   ....[0]....
	.align		4
.L_36:
        /*0038*/ 	.word	index@(__assertfail)


	//----- nvinfo : EIATTR_MERCURY_ISA_VERSION
	.align		4
.L_37:
        /*003c*/ 	.byte	0x03, 0x5f
        /*003e*/ 	.short	0x0101


	//----- nvinfo : EIATTR_INT_WARP_WIDE_INSTR_OFFSETS
	.align		4
        /*0040*/ 	.byte	0x04, 0x31
        /*0042*/ 	.short	(.L_39 - .L_38)


	//   ....[0]....
.L_38:
        /*0044*/ 	.word	0x00000d70


	//   ....[1]....
        /*0048*/ 	.word	0x00000e10


	//   ....[2]....
        /*004c*/ 	.word	0x00004d60


	//   ....[3]....
        /*0050*/ 	.word	0x00004d90


	//   ....[4]....
        /*0054*/ 	.word	0x00004db0


	//   ....[5]....
        /*0058*/ 	.word	0x00005970


	//   ....[6]....
        /*005c*/ 	.word	0x00005a10


	//   ....[7]....
        /*0060*/ 	.word	0x00005ac0


	//   ....[8]....
        /*0064*/ 	.word	0x00005b40


	//   ....[9]....
        /*0068*/ 	.word	0x00005bf0


	//   ....[10]....
        /*006c*/ 	.word	0x00005cb0


	//   ....[11]....
        /*0070*/ 	.word	0x00005d30


	//   ....[12]....
        /*0074*/ 	.word	0x00005df0


	//   ....[13]....
        /*0078*/ 	.word	0x00005eb0


	//   ....[14]....
        /*007c*/ 	.word	0x00005f60


	//   ....[15]....
        /*0080*/ 	.word	0x00006050


	//   ....[16]....
        /*0084*/ 	.word	0x00006140


	//----- nvinfo : EIATTR_COOP_GROUP_MASK_REGIDS
	.align		4
.L_39:
        /*0088*/ 	.byte	0x04, 0x29
        /*008a*/ 	.short	(.L_41 - .L_40)


	//   ....[0]....
.L_40:
        /*008c*/ 	.word	0xffffffff


	//   ....[1]....
        /*0090*/ 	.word	0xffffffff


	//   ....[2]....
        /*0094*/ 	.word	0xffffffff


	//   ....[3]....
        /*0098*/ 	.word	0xffffffff


	//   ....[4]....
        /*009c*/ 	.word	0xffffffff


	//   ....[5]....
        /*00a0*/ 	.word	0xffffffff


	//   ....[6]....
        /*00a4*/ 	.word	0xffffffff


	//   ....[7]....
        /*00a8*/ 	.word	0xffffffff


	//   ....[8]....
        /*00ac*/ 	.word	0xffffffff


	//   ....[9]....
        /*00b0*/ 	.word	0xffffffff


	//   ....[10]....
        /*00b4*/ 	.word	0xffffffff


	//   ....[11]....
        /*00b8*/ 	.word	0xffffffff


	//   ....[12]....
        /*00bc*/ 	.word	0xffffffff


	//   ....[13]....
        /*00c0*/ 	.word	0xffffffff


	//----- nvinfo : EIATTR_COOP_GROUP_INSTR_OFFSETS
	.align		4
.L_41:
        /*00c4*/ 	.byte	0x04, 0x28
        /*00c6*/ 	.short	(.L_43 - .L_42)


	//   ....[0]....
.L_42:
        /*00c8*/ 	.word	0x000000c0


	//   ....[1]....
        /*00cc*/ 	.word	0x00000530


	//   ....[2]....
        /*00d0*/ 	.word	0x000006e0


	//   ....[3]....
        /*00d4*/ 	.word	0x00000870


	//   ....[4]....
        /*00d8*/ 	.word	0x00000960


	//   ....[5]....
        /*00dc*/ 	.word	0x00000ac0


	//   ....[6]....
        /*00e0*/ 	.word	0x00000c50


	//   ....[7]....
        /*00e4*/ 	.word	0x00000e90


	//   ....[8]....
        /*00e8*/ 	.word	0x00002730


	//   ....[9]....
        /*00ec*/ 	.word	0x00003570


	//   ....[10]....
        /*00f0*/ 	.word	0x00003a80


	//   ....[11]....
        /*00f4*/ 	.word	0x00003d30


	//   ....[12]....
        /*00f8*/ 	.word	0x00004c50


	//   ....[13]....
        /*00fc*/ 	.word	0x00004e70


	//----- nvinfo : EIATTR_VRC_CTA_INIT_COUNT
	.align		4
.L_43:
        /*0100*/ 	.byte	0x02, 0x4a
        /*0102*/ 	.byte	0x80
	.zero		1


	//----- nvinfo : EIATTR_SYSCALL_OFFSETS
	.align		4
        /*0104*/ 	.byte	0x04, 0x46
        /*0106*/ 	.short	(.L_45 - .L_44)


	//   ....[0]....
.L_44:
        /*0108*/ 	.word	0x00006d00


	//   ....[1]....
        /*010c*/ 	.word	0x00006df0


	//   ....[2]....
        /*0110*/ 	.word	0x000075b0


	//   ....[3]....
        /*0114*/ 	.word	0x00007d80


	//   ....[4]....
        /*0118*/ 	.word	0x00008530


	//   ....[5]....
        /*011c*/ 	.word	0x00008ce0


	//----- nvinfo : EIATTR_MBARRIER_INSTR_OFFSETS
	.align		4
.L_45:
        /*0120*/ 	.byte	0x04, 0x39
        /*0122*/ 	.short	(.L_47 - .L_46)


	//   ....[0]....
.L_46:
        /*0124*/ 	.word	0x00000670
        /*0128*/ 	.word	0x000000ff
        /*012c*/ 	.word	0x00000000
        /*0130*/ 	.short	0x0100
        /*0132*/ 	.byte	0x04
	.zero		1


	//   ....[1]....
        /*0134*/ 	.word	0x00000680
        /*0138*/ 	.word	0x000000ff
        /*013c*/ 	.word	0x00000018
        /*0140*/ 	.short	0x0100
        /*0142*/ 	.byte	0x04
	.zero		1


	//   ....[2]....
        /*0144*/ 	.word	0x00000690
        /*0148*/ 	.word	0x000000ff
        /*014c*/ 	.word	0x00000008
        /*0150*/ 	.short	0x0100
        /*0152*/ 	.byte	0x04
	.zero		1


	//   ....[3]....
        /*0154*/ 	.word	0x000006a0
        /*0158*/ 	.word	0x000000ff
        /*015c*/ 	.word	0x00000020
        /*0160*/ 	.short	0x0100
        /*0162*/ 	.byte	0x04
	.zero		1


	//   ....[4]....
        /*0164*/ 	.word	0x000006b0
        /*0168*/ 	.word	0x000000ff
        /*016c*/ 	.word	0x00000010
        /*0170*/ 	.short	0x0100
        /*0172*/ 	.byte	0x04
	.zero		1


	//   ....[5]....
        /*0174*/ 	.word	0x000006c0
        /*0178*/ 	.word	0x000000ff
        /*017c*/ 	.word	0x00000028
        /*0180*/ 	.short	0x0100
        /*0182*/ 	.byte	0x04
	.zero		1


	//   ....[6]....
        /*0184*/ 	.word	0x000007e0
        /*0188*/ 	.word	0x000000ff
        /*018c*/ 	.word	0x00000030
        /*0190*/ 	.short	0x0100
        /*0192*/ 	.byte	0x04
	.zero		1


	//   ....[7]....
        /*0194*/ 	.word	0x000007f0
        /*0198*/ 	.word	0x000000ff
        /*019c*/ 	.word	0x00000050
        /*01a0*/ 	.short	0x0100
        /*01a2*/ 	.byte	0x04
	.zero		1


	//   ....[8]....
        /*01a4*/ 	.word	0x00000800
        /*01a8*/ 	.word	0x000000ff
        /*01ac*/ 	.word	0x00000038
        /*01b0*/ 	.short	0x0100
        /*01b2*/ 	.byte	0x04
	.zero		1


	//   ....[9]....
        /*01b4*/ 	.word	0x00000810
        /*01b8*/ 	.word	0x000000ff
        /*01bc*/ 	.word	0x00000058
        /*01c0*/ 	.short	0x0100
        /*01c2*/ 	.byte	0x04
	.zero		1


	//   ....[10]....
        /*01c4*/ 	.word	0x00000820
        /*01c8*/ 	.word	0x000000ff
        /*01cc*/ 	.word	0x00000040
        /*01d0*/ 	.short	0x0100
        /*01d2*/ 	.byte	0x04
	.zero		1


	//   ....[11]....
        /*01d4*/ 	.word	0x00000830
        /*01d8*/ 	.word	0x000000ff
        /*01dc*/ 	.word	0x00000060
        /*01e0*/ 	.short	0x0100
        /*01e2*/ 	.byte	0x04
	.zero		1


	//   ....[12]....
        /*01e4*/ 	.word	0x00000840
        /*01e8*/ 	.word	0x000000ff
        /*01ec*/ 	.word	0x00000048
        /*01f0*/ 	.short	0x0100
        /*01f2*/ 	.byte	0x04
	.zero		1


	//   ....[13]....
        /*01f4*/ 	.word	0x00000850
        /*01f8*/ 	.word	0x000000ff
        /*01fc*/ 	.word	0x00000068
        /*0200*/ 	.short	0x0100
        /*0202*/ 	.byte	0x04
	.zero		1


	//   ....[14]....
        /*0204*/ 	.word	0x00000930
        /*0208*/ 	.word	0x000000ff
        /*020c*/ 	.word	0x00000070
        /*0210*/ 	.short	0x0100
        /*0212*/ 	.byte	0x06
	.zero		1


	//   ....[15]....
        /*0214*/ 	.word	0x00000940
        /*0218*/ 	.word	0x000000ff
        /*021c*/ 	.word	0x00000078
        /*0220*/ 	.short	0x0100
        /*0222*/ 	.byte	0x06
	.zero		1


	//   ....[16]....
        /*0224*/ 	.word	0x00000a70
        /*0228*/ 	.word	0x000000ff
        /*022c*/ 	.word	0x00000080
        /*0230*/ 	.short	0x0100
        /*0232*/ 	.byte	0x06
	.zero		1


	//   ....[17]....
        /*0234*/ 	.word	0x00000a80
        /*0238*/ 	.word	0x000000ff
        /*023c*/ 	.word	0x00000090
        /*0240*/ 	.short	0x0100
        /*0242*/ 	.byte	0x06
	.zero		1


	//   ....[18]....
        /*0244*/ 	.word	0x00000a90
        /*0248*/ 	.word	0x000000ff
        /*024c*/ 	.word	0x00000088
        /*0250*/ 	.short	0x0100
        /*0252*/ 	.byte	0x06
	.zero		1


	//   ....[19]....
        /*0254*/ 	.word	0x00000aa0
        /*0258*/ 	.word	0x000000ff
        /*025c*/ 	.word	0x00000098
        /*0260*/ 	.short	0x0100
        /*0262*/ 	.byte	0x06
	.zero		1


	//   ....[20]....
        /*0264*/ 	.word	0x00000bc0
        /*0268*/ 	.word	0x000000ff
        /*026c*/ 	.word	0x000000a0
        /*0270*/ 	.short	0x0100
        /*0272*/ 	.byte	0x04
	.zero		1


	//   ....[21]....
        /*0274*/ 	.word	0x00000bd0
        /*0278*/ 	.word	0x000000ff
        /*027c*/ 	.word	0x000000c0
        /*0280*/ 	.short	0x0100
        /*0282*/ 	.byte	0x04
	.zero		1


	//   ....[22]....
        /*0284*/ 	.word	0x00000be0
        /*0288*/ 	.word	0x000000ff
        /*028c*/ 	.word	0x000000a8
        /*0290*/ 	.short	0x0100
        /*0292*/ 	.byte	0x04
	.zero		1


	//   ....[23]....
        /*0294*/ 	.word	0x00000bf0
        /*0298*/ 	.word	0x000000ff
        /*029c*/ 	.word	0x000000c8
        /*02a0*/ 	.short	0x0100
        /*02a2*/ 	.byte	0x04
	.zero		1


	//   ....[24]....
        /*02a4*/ 	.word	0x00000c00
        /*02a8*/ 	.word	0x000000ff
        /*02ac*/ 	.word	0x000000b0
        /*02b0*/ 	.short	0x0100
        /*02b2*/ 	.byte	0x04
	.zero		1


	//   ....[25]....
        /*02b4*/ 	.word	0x00000c10
        /*02b8*/ 	.word	0x000000ff
        /*02bc*/ 	.word	0x000000d0
        /*02c0*/ 	.short	0x0100
        /*02c2*/ 	.byte	0x04
	.zero		1


	//   ....[26]....
        /*02c4*/ 	.word	0x00000c20
        /*02c8*/ 	.word	0x000000ff
        /*02cc*/ 	.word	0x000000b8
        /*02d0*/ 	.short	0x0100
        /*02d2*/ 	.byte	0x04
	.zero		1


	//   ....[27]....
        /*02d4*/ 	.word	0x00000c30
        /*02d8*/ 	.word	0x000000ff
        /*02dc*/ 	.word	0x000000d8
        /*02e0*/ 	.short	0x0100
        /*02e2*/ 	.byte	0x04
	.zero		1


	//   ....[28]....
        /*02e4*/ 	.word	0x00000d20
        /*02e8*/ 	.word	0x000000ff
        /*02ec*/ 	.word	0x000000e0
        /*02f0*/ 	.short	0x0100
        /*02f2*/ 	.byte	0x04
	.zero		1


	//   ....[29]....
        /*02f4*/ 	.word	0x00000d30
        /*02f8*/ 	.word	0x000000ff
        /*02fc*/ 	.word	0x000000f0
        /*0300*/ 	.short	0x0100
        /*0302*/ 	.byte	0x04
	.zero		1


	//   ....[30]....
        /*0304*/ 	.word	0x00000d40
        /*0308*/ 	.word	0x000000ff
        /*030c*/ 	.word	0x000000e8
        /*0310*/ 	.short	0x0100
        /*0312*/ 	.byte	0x04
	.zero		1


	//   ....[31]....
        /*0314*/ 	.word	0x00000d50
        /*0318*/ 	.word	0x000000ff
        /*031c*/ 	.word	0x000000f8
        /*0320*/ 	.short	0x0100
        /*0322*/ 	.byte	0x04
	.zero		1


	//   ....[32]....
        /*0324*/ 	.word	0x00000e50
        /*0328*/ 	.word	0x000000ff
        /*032c*/ 	.word	0x00000100
        /*0330*/ 	.short	0x0100
        /*0332*/ 	.byte	0x06
	.zero		1


	//   ....[33]....
        /*0334*/ 	.word	0x00001aa0
        /*0338*/ 	.word	0x00000000
        /*033c*/ 	.word	0x000000f0
        /*0340*/ 	.short	0x010a
        /*0342*/ 	.byte	0xff
	.zero		1


	//   ....[34]....
        /*0344*/ 	.word	0x00001ad0
        /*0348*/ 	.word	0x00000000
        /*034c*/ 	.word	0x000000e0
        /*0350*/ 	.short	0x0101
        /*0352*/ 	.byte	0xff
	.zero		1


	//   ....[35]....
        /*0354*/ 	.word	0x00001b90
        /*0358*/ 	.word	0x000000ff
        /*035c*/ 	.word	0x00000018
        /*0360*/ 	.short	0x010a
        /*0362*/ 	.byte	0x04
	.zero		1


	//   ....[36]....
        /*0364*/ 	.word	0x00001c50
        /*0368*/ 	.word	0x000000ff
        /*036c*/ 	.word	0x00000018
        /*0370*/ 	.short	0x010a
        /*0372*/ 	.byte	0x07
	.zero		1


	//   ....[37]....
        /*0374*/ 	.word	0x00001db0
        /*0378*/ 	.word	0x000000ff
        /*037c*/ 	.word	0x00000018
        /*0380*/ 	.short	0x010a
        /*0382*/ 	.byte	0x04
	.zero		1


	//   ....[38]....
        /*0384*/ 	.word	0x00002180
        /*0388*/ 	.word	0x000000ff
        /*038c*/ 	.word	0x00000078
        /*0390*/ 	.short	0x0101
        /*0392*/ 	.byte	0x16
	.zero		1


	//   ....[39]....
        /*0394*/ 	.word	0x000021a0
        /*0398*/ 	.word	0x000000ff
        /*039c*/ 	.word	0x00000018
        /*03a0*/ 	.short	0x010a
        /*03a2*/ 	.byte	0x04
	.zero		1


	//   ....[40]....
        /*03a4*/ 	.word	0x00002220
        /*03a8*/ 	.word	0x000000ff
        /*03ac*/ 	.word	0x00000018
        /*03b0*/ 	.short	0x010a
        /*03b2*/ 	.byte	0x07
	.zero		1


	//   ....[41]....
        /*03b4*/ 	.word	0x00002360
        /*03b8*/ 	.word	0x000000ff
        /*03bc*/ 	.word	0x00000018
        /*03c0*/ 	.short	0x010a
        /*03c2*/ 	.byte	0x04
	.zero		1


	//   ....[42]....
        /*03c4*/ 	.word	0x00002760
        /*03c8*/ 	.word	0x00000003
        /*03cc*/ 	.word	0x00000080
        /*03d0*/ 	.short	0x010a
        /*03d2*/ 	.byte	0xff
	.zero		1


	//   ....[43]....
        /*03d4*/ 	.word	0x000028b0
        /*03d8*/ 	.word	0x00000000
        /*03dc*/ 	.word	0x00000000
        /*03e0*/ 	.short	0x0101
        /*03e2*/ 	.byte	0xff
	.zero		1


	//   ....[44]....
        /*03e4*/ 	.word	0x00002e70
        /*03e8*/ 	.word	0x000000ff
        /*03ec*/ 	.word	0x00000000
        /*03f0*/ 	.short	0x010a
        /*03f2*/ 	.byte	0x04
	.zero		1


	//   ....[45]....
        /*03f4*/ 	.word	0x00002f00
        /*03f8*/ 	.word	0x000000ff
        /*03fc*/ 	.word	0x00000000
        /*0400*/ 	.short	0x010a
        /*0402*/ 	.byte	0x05
	.zero		1


	//   ....[46]....
        /*0404*/ 	.word	0x00002fa0
        /*0408*/ 	.word	0x00000000
        /*040c*/ 	.word	0x00000000
        /*0410*/ 	.short	0x010a
        /*0412*/ 	.byte	0xff
	.zero		1


	//   ....[47]....
        /*0414*/ 	.word	0x000030d0
        /*0418*/ 	.word	0x00000000
        /*041c*/ 	.word	0x000000e0
        /*0420*/ 	.short	0x010a
        /*0422*/ 	.byte	0xff
	.zero		1


	//   ....[48]....
        /*0424*/ 	.word	0x00003140
        /*0428*/ 	.word	0x00000000
        /*042c*/ 	.word	0x00000000
        /*0430*/ 	.short	0x0101
        /*0432*/ 	.byte	0xff
	.zero		1


	//   ....[49]....
        /*0434*/ 	.word	0x00003160
        /*0438*/ 	.word	0x000000ff
        /*043c*/ 	.word	0x00000090
        /*0440*/ 	.short	0x010a
        /*0442*/ 	.byte	0x04
	.zero		1


	//   ....[50]....
        /*0444*/ 	.word	0x00003280
        /*0448*/ 	.word	0x00000000
        /*044c*/ 	.word	0x00000080
        /*0450*/ 	.short	0x010a
        /*0452*/ 	.byte	0xff
	.zero		1


	//   ....[51]....
        /*0454*/ 	.word	0x00003380
        /*0458*/ 	.word	0x00000000
        /*045c*/ 	.word	0x00000000
        /*0460*/ 	.short	0x0101
        /*0462*/ 	.byte	0xff
	.zero		1


	//   ....[52]....
        /*0464*/ 	.word	0x00003410
        /*0468*/ 	.word	0x000000ff
        /*046c*/ 	.word	0x00000090
        /*0470*/ 	.short	0x0106
        /*0472*/ 	.byte	0x04
	.zero		1


	//   ....[53]....
        /*0474*/ 	.word	0x00003430
        /*0478*/ 	.word	0x000000ff
        /*047c*/ 	.word	0x00000090
        /*0480*/ 	.short	0x010a
        /*0482*/ 	.byte	0x04
	.zero		1


	//   ....[54]....
        /*0484*/ 	.word	0x000034c0
        /*0488*/ 	.word	0x000000ff
        /*048c*/ 	.word	0x00000090
        /*0490*/ 	.short	0x0106
        /*0492*/ 	.byte	0x07
	.zero		1


	//   ....[55]....
        /*0494*/ 	.word	0x00003500
        /*0498*/ 	.word	0x00000000
        /*049c*/ 	.word	0x00000090
        /*04a0*/ 	.short	0x010a
        /*04a2*/ 	.byte	0xff
	.zero		1


	//   ....[56]....
        /*04a4*/ 	.word	0x00003760
        /*04a8*/ 	.word	0x000000ff
        /*04ac*/ 	.word	0x00000008
        /*04b0*/ 	.short	0x010a
        /*04b2*/ 	.byte	0x05
	.zero		1


	//   ....[57]....
        /*04b4*/ 	.word	0x00003780
        /*04b8*/ 	.word	0x000000ff
        /*04bc*/ 	.word	0x00000008
        /*04c0*/ 	.short	0x010a
        /*04c2*/ 	.byte	0x05
	.zero		1


	//   ....[58]....
        /*04c4*/ 	.word	0x00003920
        /*04c8*/ 	.word	0x000000ff
        /*04cc*/ 	.word	0x00000008
        /*04d0*/ 	.short	0x010a
        /*04d2*/ 	.byte	0x05
	.zero		1


	//   ....[59]....
        /*04d4*/ 	.word	0x00003940
        /*04d8*/ 	.word	0x000000ff
        /*04dc*/ 	.word	0x00000008
        /*04e0*/ 	.short	0x010a
        /*04e2*/ 	.byte	0x05
	.zero		1


	//   ....[60]....
        /*04e4*/ 	.word	0x00003a10
        /*04e8*/ 	.word	0x000000ff
        /*04ec*/ 	.word	0x00000000
        /*04f0*/ 	.short	0x0101
        /*04f2*/ 	.byte	0x04
	.zero		1


	//   ....[61]....
        /*04f4*/ 	.word	0x00003dd0
        /*04f8*/ 	.word	0x00000003
        /*04fc*/ 	.word	0x00000080
        /*0500*/ 	.short	0x010a
        /*0502*/ 	.byte	0xff
	.zero		1


	//   ....[62]....
        /*0504*/ 	.word	0x00003e90
        /*0508*/ 	.word	0x00000003
        /*050c*/ 	.word	0x00000000
        /*0510*/ 	.short	0x0101
        /*0512*/ 	.byte	0xff
	.zero		1


	//   ....[63]....
        /*0514*/ 	.word	0x00003f80
        /*0518*/ 	.word	0x000000ff
        /*051c*/ 	.word	0x00000000
        /*0520*/ 	.short	0x010a
        /*0522*/ 	.byte	0x04
	.zero		1


	//   ....[64]....
        /*0524*/ 	.word	0x00003f90
        /*0528*/ 	.word	0x000000ff
        /*052c*/ 	.word	0x000000c0
        /*0530*/ 	.short	0x010a
        /*0532*/ 	.byte	0x07
	.zero		1


	//   ....[65]....
        /*0534*/ 	.word	0x00004050
        /*0538*/ 	.word	0x000000ff
        /*053c*/ 	.word	0x00000000
        /*0540*/ 	.short	0x010a
        /*0542*/ 	.byte	0x05
	.zero		1


	//   ....[66]....
        /*0544*/ 	.word	0x000041a0
        /*0548*/ 	.word	0x000000ff
        /*054c*/ 	.word	0x00000000
        /*0550*/ 	.short	0x010a
        /*0552*/ 	.byte	0x07
	.zero		1


	//   ....[67]....
        /*0554*/ 	.word	0x00004910
        /*0558*/ 	.word	0x000000ff
        /*055c*/ 	.word	0x00000000
        /*0560*/ 	.short	0x010a
        /*0562*/ 	.byte	0x04
	.zero		1


	//   ....[68]....
        /*0564*/ 	.word	0x000049b0
        /*0568*/ 	.word	0x000000ff
        /*056c*/ 	.word	0x00000000
        /*0570*/ 	.short	0x010a
        /*0572*/ 	.byte	0x05
	.zero		1


	//   ....[69]....
        /*0574*/ 	.word	0x00004a40
        /*0578*/ 	.word	0x000000ff
        /*057c*/ 	.word	0x00000000
        /*0580*/ 	.short	0x010a
        /*0582*/ 	.byte	0x05
	.zero		1


	//   ....[70]....
        /*0584*/ 	.word	0x00004ae0
        /*0588*/ 	.word	0x00000002
        /*058c*/ 	.word	0x00000000
        /*0590*/ 	.short	0x010a
        /*0592*/ 	.byte	0xff
	.zero		1


	//   ....[71]....
        /*0594*/ 	.word	0x00004b20
        /*0598*/ 	.word	0x00000002
        /*059c*/ 	.word	0x00000000
        /*05a0*/ 	.short	0x010a
        /*05a2*/ 	.byte	0xff
	.zero		1


	//   ....[72]....
        /*05a4*/ 	.word	0x00004ba0
        /*05a8*/ 	.word	0x000000ff
        /*05ac*/ 	.word	0x00000000
        /*05b0*/ 	.short	0x0101
        /*05b2*/ 	.byte	0x04
	.zero		1


	//   ....[73]....
        /*05b4*/ 	.word	0x00004be0
        /*05b8*/ 	.word	0x000000ff
        /*05bc*/ 	.word	0x00000100
        /*05c0*/ 	.short	0x010a
        /*05c2*/ 	.byte	0x3e
	.zero		1


	//   ....[74]....
        /*05c4*/ 	.word	0x00004c40
        /*05c8*/ 	.word	0x000000ff
        /*05cc*/ 	.word	0x00000000
        /*05d0*/ 	.short	0x0101
        /*05d2*/ 	.byte	0x04
	.zero		1


	//   ....[75]....
        /*05d4*/ 	.word	0x00005130
        /*05d8*/ 	.word	0x00000008
        /*05dc*/ 	.word	0x00000080
        /*05e0*/ 	.short	0x010a
        /*05e2*/ 	.byte	0xff
	.zero		1


	//   ....[76]....
        /*05e4*/ 	.word	0x000052a0
        /*05e8*/ 	.word	0x00000000
        /*05ec*/ 	.word	0x00000000
        /*05f0*/ 	.short	0x0101
        /*05f2*/ 	.byte	0xff
	.zero		1


	//   ....[77]....
        /*05f4*/ 	.word	0x00005780
        /*05f8*/ 	.word	0x000000ff
        /*05fc*/ 	.word	0x00000078
        /*0600*/ 	.short	0x010a
        /*0602*/ 	.byte	0x15
	.zero		1


	//   ....[78]....
        /*0604*/ 	.word	0x00005910
        /*0608*/ 	.word	0x000000ff
        /*060c*/ 	.word	0x00000050
        /*0610*/ 	.short	0x010a
        /*0612*/ 	.byte	0x15
	.zero		1


	//   ....[79]....
        /*0614*/ 	.word	0x00005ae0
        /*0618*/ 	.word	0x000000ff
        /*061c*/ 	.word	0x00000030
        /*0620*/ 	.short	0x010b
        /*0622*/ 	.byte	0x15
	.zero		1


	//   ....[80]....
        /*0624*/ 	.word	0x00005b00
        /*0628*/ 	.word	0x000000ff
        /*062c*/ 	.word	0x00000000
        /*0630*/ 	.short	0x0101
        /*0632*/ 	.byte	0x04
	.zero		1


	//   ....[81]....
        /*0634*/ 	.word	0x00005b10
        /*0638*/ 	.word	0x000000ff
        /*063c*/ 	.word	0x00000058
        /*0640*/ 	.short	0x010a
        /*0642*/ 	.byte	0x15
	.zero		1


	//   ....[82]....
        /*0644*/ 	.word	0x00005cd0
        /*0648*/ 	.word	0x000000ff
        /*064c*/ 	.word	0x00000038
        /*0650*/ 	.short	0x010b
        /*0652*/ 	.byte	0x15
	.zero		1


	//   ....[83]....
        /*0654*/ 	.word	0x00005cf0
        /*0658*/ 	.word	0x000000ff
        /*065c*/ 	.word	0x00000000
        /*0660*/ 	.short	0x0101
        /*0662*/ 	.byte	0x04
	.zero		1


	//   ....[84]....
        /*0664*/ 	.word	0x00005d00
        /*0668*/ 	.word	0x000000ff
        /*066c*/ 	.word	0x00000060
        /*0670*/ 	.short	0x010a
        /*0672*/ 	.byte	0x15
	.zero		1


	//   ....[85]....
        /*0674*/ 	.word	0x00005ed0
        /*0678*/ 	.word	0x000000ff
        /*067c*/ 	.word	0x00000040
        /*0680*/ 	.short	0x010b
        /*0682*/ 	.byte	0x15
	.zero		1


	//   ....[86]....
        /*0684*/ 	.word	0x00005ef0
        /*0688*/ 	.word	0x000000ff
        /*068c*/ 	.word	0x00000000
        /*0690*/ 	.short	0x0101
        /*0692*/ 	.byte	0x04
	.zero		1


	//   ....[87]....
        /*0694*/ 	.word	0x00005f00
        /*0698*/ 	.word	0x000000ff
        /*069c*/ 	.word	0x00000068
        /*06a0*/ 	.short	0x010a
        /*06a2*/ 	.byte	0x15
	.zero		1


	//   ....[88]....
        /*06a4*/ 	.word	0x00006160
        /*06a8*/ 	.word	0x000000ff
        /*06ac*/ 	.word	0x00000048
        /*06b0*/ 	.short	0x010b
        /*06b2*/ 	.byte	0x15
	.zero		1


	//   ....[89]....
        /*06b4*/ 	.word	0x00006170
        /*06b8*/ 	.word	0x000000ff
        /*06bc*/ 	.word	0x00000000
        /*06c0*/ 	.short	0x0101
        /*06c2*/ 	.byte	0x2d
	.zero		1


	//   ....[90]....
        /*06c4*/ 	.word	0x000061a0
        /*06c8*/ 	.word	0x000000ff
        /*06cc*/ 	.word	0x00000050
        /*06d0*/ 	.short	0x010a
        /*06d2*/ 	.byte	0x15
	.zero		1


	//   ....[91]....
        /*06d4*/ 	.word	0x000061c0
        /*06d8*/ 	.word	0x000000ff
        /*06dc*/ 	.word	0x00000058
        /*06e0*/ 	.short	0x010a
        /*06e2*/ 	.byte	0x15
	.zero		1


	//   ....[92]....
        /*06e4*/ 	.word	0x000061e0
        /*06e8*/ 	.word	0x000000ff
        /*06ec*/ 	.word	0x00000060
        /*06f0*/ 	.short	0x010a
        /*06f2*/ 	.byte	0x15
	.zero		1


	//   ....[93]....
        /*06f4*/ 	.word	0x00006220
        /*06f8*/ 	.word	0x00000000
        /*06fc*/ 	.word	0x00000068
        /*0700*/ 	.short	0x010a
        /*0702*/ 	.byte	0xff
	.zero		1


	//   ....[94]....
        /*0704*/ 	.word	0x000065a0
        /*0708*/ 	.word	0x00000003
        /*070c*/ 	.word	0x00000080
        /*0710*/ 	.short	0x010a
        /*0712*/ 	.byte	0xff
	.zero		1


	//   ....[95]....
        /*0714*/ 	.word	0x00006720
        /*0718*/ 	.word	0x00000000
        /*071c*/ 	.word	0x00000000
        /*0720*/ 	.short	0x0101
        /*0722*/ 	.byte	0xff
	.zero		1


	//   ....[96]....
        /*0724*/ 	.word	0x00007270
        /*0728*/ 	.word	0x000000ff
        /*072c*/ 	.word	0x00000030
        /*0730*/ 	.short	0x010a
        /*0732*/ 	.byte	0x2b
	.zero		1


	//   ....[97]....
        /*0734*/ 	.word	0x000072b0
        /*0738*/ 	.word	0x00000046
        /*073c*/ 	.word	0x000000a0
        /*0740*/ 	.short	0x010a
        /*0742*/ 	.byte	0xff
	.zero		1


	//   ....[98]....
        /*0744*/ 	.word	0x000073a0
        /*0748*/ 	.word	0x000000ff
        /*074c*/ 	.word	0x00000030
        /*0750*/ 	.short	0x010a
        /*0752*/ 	.byte	0x2b
	.zero		1


	//   ....[99]....
        /*0754*/ 	.word	0x00007490
        /*0758*/ 	.word	0x00000046
        /*075c*/ 	.word	0x000000a0
        /*0760*/ 	.short	0x010a
        /*0762*/ 	.byte	0xff
	.zero		1


	//   ....[100]....
        /*0764*/ 	.word	0x00007ab0
        /*0768*/ 	.word	0x00000000
        /*076c*/ 	.word	0x00000000
        /*0770*/ 	.short	0x0101
        /*0772*/ 	.byte	0xff
	.zero		1


	//   ....[101]....
        /*0774*/ 	.word	0x00007ac0
        /*0778*/ 	.word	0x00000002
        /*077c*/ 	.word	0x00000030
        /*0780*/ 	.short	0x010a
        /*0782*/ 	.byte	0xff
	.zero		1


	//   ....[102]....
        /*0784*/ 	.word	0x00007ba0
        /*0788*/ 	.word	0x00000002
        /*078c*/ 	.word	0x00000030
        /*0790*/ 	.short	0x010a
        /*0792*/ 	.byte	0xff
	.zero		1


	//   ....[103]....
        /*0794*/ 	.word	0x00008260
        /*0798*/ 	.word	0x00000010
        /*079c*/ 	.word	0x00000000
        /*07a0*/ 	.short	0x0101
        /*07a2*/ 	.byte	0xff
	.zero		1


	//   ....[104]....
        /*07a4*/ 	.word	0x00008280
        /*07a8*/ 	.word	0x00000000
        /*07ac*/ 	.word	0x00000030
        /*07b0*/ 	.short	0x010a
        /*07b2*/ 	.byte	0xff
	.zero		1


	//   ....[105]....
        /*07b4*/ 	.word	0x00008350
        /*07b8*/ 	.word	0x00000000
        /*07bc*/ 	.word	0x00000030
        /*07c0*/ 	.short	0x010a
        /*07c2*/ 	.byte	0xff
	.zero		1


	//   ....[106]....
        /*07c4*/ 	.word	0x00008a10
        /*07c8*/ 	.word	0x00000010
        /*07cc*/ 	.word	0x00000000
        /*07d0*/ 	.short	0x0101
        /*07d2*/ 	.byte	0xff
	.zero		1


	//   ....[107]....
        /*07d4*/ 	.word	0x00008a30
        /*07d8*/ 	.word	0x00000000
        /*07dc*/ 	.word	0x00000030
        /*07e0*/ 	.short	0x010a
        /*07e2*/ 	.byte	0xff
	.zero		1


	//   ....[108]....
        /*07e4*/ 	.word	0x00008b00
        /*07e8*/ 	.word	0x00000000
        /*07ec*/ 	.word	0x00000030
        /*07f0*/ 	.short	0x010a
        /*07f2*/ 	.byte	0xff
	.zero		1


	//   ....[109]....
        /*07f4*/ 	.word	0x00008d70
        /*07f8*/ 	.word	0x00000046
        /*07fc*/ 	.word	0x00000000
        /*0800*/ 	.short	0x0101
        /*0802*/ 	.byte	0xff
	.zero		1


	//   ....[110]....
        /*0804*/ 	.word	0x00009210
        /*0808*/ 	.word	0x00000000
        /*080c*/ 	.word	0x00000000
        /*0810*/ 	.short	0x0101
        /*0812*/ 	.byte	0xff
	.zero		1


	//   ....[111]....
        /*0814*/ 	.word	0x000094a0
        /*0818*/ 	.word	0x000000ff
        /*081c*/ 	.word	0x00000000
        /*0820*/ 	.short	0x0101
        /*0822*/ 	.byte	0x04
	.zero		1


	//   ....[112]....
        /*0824*/ 	.word	0x000094c0
        /*0828*/ 	.word	0x00000000
        /*082c*/ 	.word	0x000000f0
        /*0830*/ 	.short	0x010a
        /*0832*/ 	.byte	0xff
	.zero		1


	//   ....[113]....
        /*0834*/ 	.word	0x00009520
        /*0838*/ 	.word	0x00000000
        /*083c*/ 	.word	0x00000018
        /*0840*/ 	.short	0x010a
        /*0842*/ 	.byte	0xff
	.zero		1


	//   ....[114]....
        /*0844*/ 	.word	0x00009580
        /*0848*/ 	.word	0x00000000
        /*084c*/ 	.word	0x00000018
        /*0850*/ 	.short	0x010a
        /*0852*/ 	.byte	0xff
	.zero		1


	//   ....[115]....
        /*0854*/ 	.word	0x000095d0
        /*0858*/ 	.word	0x00000003
        /*085c*/ 	.word	0x00000080
        /*0860*/ 	.short	0x010a
        /*0862*/ 	.byte	0xff
	.zero		1


	//   ....[116]....
        /*0864*/ 	.word	0x00009630
        /*0868*/ 	.word	0x00000000
        /*086c*/ 	.word	0x00000000
        /*0870*/ 	.short	0x010a
        /*0872*/ 	.byte	0xff
	.zero		1


	//   ....[117]....
        /*0874*/ 	.word	0x00009690
        /*0878*/ 	.word	0x00000000
        /*087c*/ 	.word	0x00000000
        /*0880*/ 	.short	0x010a
        /*0882*/ 	.byte	0xff
	.zero		1


	//   ....[118]....
        /*0884*/ 	.word	0x000096e0
        /*0888*/ 	.word	0x00000000
        /*088c*/ 	.word	0x000000e0
        /*0890*/ 	.short	0x010a
        /*0892*/ 	.byte	0xff
	.zero		1


	//   ....[119]....
        /*0894*/ 	.word	0x00009740
        /*0898*/ 	.word	0x00000000
        /*089c*/ 	.word	0x00000090
        /*08a0*/ 	.short	0x010a
        /*08a2*/ 	.byte	0xff
	.zero		1


	//   ....[120]....
        /*08a4*/ 	.word	0x00009790
        /*08a8*/ 	.word	0x00000000
        /*08ac*/ 	.word	0x00000080
        /*08b0*/ 	.short	0x010a
        /*08b2*/ 	.byte	0xff
	.zero		1


	//   ....[121]....
        /*08b4*/ 	.word	0x000097f0
        /*08b8*/ 	.word	0x00000000
        /*08bc*/ 	.word	0x00000090
        /*08c0*/ 	.short	0x010a
        /*08c2*/ 	.byte	0xff
	.zero		1


	//   ....[122]....
        /*08c4*/ 	.word	0x00009850
        /*08c8*/ 	.word	0x00000007
        /*08cc*/ 	.word	0x00000008
        /*08d0*/ 	.short	0x010a
        /*08d2*/ 	.byte	0xff
	.zero		1


	//   ....[123]....
        /*08d4*/ 	.word	0x00009940
        /*08d8*/ 	.word	0x00000005
        /*08dc*/ 	.word	0x00000008
        /*08e0*/ 	.short	0x010a
        /*08e2*/ 	.byte	0xff
	.zero		1


	//   ....[124]....
        /*08e4*/ 	.word	0x00009990
        /*08e8*/ 	.word	0x00000003
        /*08ec*/ 	.word	0x00000080
        /*08f0*/ 	.short	0x010a
        /*08f2*/ 	.byte	0xff
	.zero		1


	//   ....[125]....
        /*08f4*/ 	.word	0x00009a00
        /*08f8*/ 	.word	0x00000003
        /*08fc*/ 	.word	0x000000c0
        /*0900*/ 	.short	0x010a
        /*0902*/ 	.byte	0xff
	.zero		1


	//   ....[126]....
        /*0904*/ 	.word	0x00009a60
        /*0908*/ 	.word	0x00000003
        /*090c*/ 	.word	0x00000000
        /*0910*/ 	.short	0x010a
        /*0912*/ 	.byte	0xff
	.zero		1


	//   ....[127]....
        /*0914*/ 	.word	0x00009ac0
        /*0918*/ 	.word	0x00000002
        /*091c*/ 	.word	0x00000000
        /*0920*/ 	.short	0x010a
        /*0922*/ 	.byte	0xff
	.zero		1


	//   ....[128]....
        /*0924*/ 	.word	0x00009b20
        /*0928*/ 	.word	0x00000002
        /*092c*/ 	.word	0x00000000
        /*0930*/ 	.short	0x010a
        /*0932*/ 	.byte	0xff
	.zero		1


	//   ....[129]....
        /*0934*/ 	.word	0x00009b80
        /*0938*/ 	.word	0x00000002
        /*093c*/ 	.word	0x00000000
        /*0940*/ 	.short	0x010a
        /*0942*/ 	.byte	0xff
	.zero		1


	//   ....[130]....
        /*0944*/ 	.word	0x00009be0
        /*0948*/ 	.word	0x00000002
        /*094c*/ 	.word	0x00000100
        /*0950*/ 	.short	0x010a
        /*0952*/ 	.byte	0xff
	.zero		1


	//   ....[131]....
        /*0954*/ 	.word	0x00009c30
        /*0958*/ 	.word	0x00000008
        /*095c*/ 	.word	0x00000080
        /*0960*/ 	.short	0x010a
        /*0962*/ 	.byte	0xff
	.zero		1


	//   ....[132]....
        /*0964*/ 	.word	0x00009c90
        /*0968*/ 	.word	0x00000000
        /*096c*/ 	.word	0x00000078
        /*0970*/ 	.short	0x010a
        /*0972*/ 	.byte	0xff
	.zero		1


	//   ....[133]....
        /*0974*/ 	.word	0x00009cf0
        /*0978*/ 	.word	0x00000000
        /*097c*/ 	.word	0x00000050
        /*0980*/ 	.short	0x010a
        /*0982*/ 	.byte	0xff
	.zero		1


	//   ....[134]....
        /*0984*/ 	.word	0x00009d50
        /*0988*/ 	.word	0x00000000
        /*098c*/ 	.word	0x00000058
        /*0990*/ 	.short	0x010a
        /*0992*/ 	.byte	0xff
	.zero		1


	//   ....[135]....
        /*0994*/ 	.word	0x00009db0
        /*0998*/ 	.word	0x00000000
        /*099c*/ 	.word	0x00000060
        /*09a0*/ 	.short	0x010a
        /*09a2*/ 	.byte	0xff
	.zero		1


	//   ....[136]....
        /*09a4*/ 	.word	0x00009e10
        /*09a8*/ 	.word	0x00000000
        /*09ac*/ 	.word	0x00000068
        /*09b0*/ 	.short	0x010a
        /*09b2*/ 	.byte	0xff
	.zero		1


	//   ....[137]....
        /*09b4*/ 	.word	0x00009e70
        /*09b8*/ 	.word	0x00000000
        /*09bc*/ 	.word	0x00000050
        /*09c0*/ 	.short	0x010a
        /*09c2*/ 	.byte	0xff
	.zero		1


	//   ....[138]....
        /*09c4*/ 	.word	0x00009ed0
        /*09c8*/ 	.word	0x00000000
        /*09cc*/ 	.word	0x00000058
        /*09d0*/ 	.short	0x010a
        /*09d2*/ 	.byte	0xff
	.zero		1


	//   ....[139]....
        /*09d4*/ 	.word	0x00009f30
        /*09d8*/ 	.word	0x00000000
        /*09dc*/ 	.word	0x00000060
        /*09e0*/ 	.short	0x010a
        /*09e2*/ 	.byte	0xff
	.zero		1


	//   ....[140]....
        /*09e4*/ 	.word	0x00009f80
        /*09e8*/ 	.word	0x00000003
        /*09ec*/ 	.word	0x00000080
        /*09f0*/ 	.short	0x010a
        /*09f2*/ 	.byte	0xff
	.zero		1


	//   ....[141]....
        /*09f4*/ 	.word	0x00009fe0
        /*09f8*/ 	.word	0x00000002
        /*09fc*/ 	.word	0x00000030
        /*0a00*/ 	.short	0x010a
        /*0a02*/ 	.byte	0xff
	.zero		1


	//   ....[142]....
        /*0a04*/ 	.word	0x0000a030
        /*0a08*/ 	.word	0x00000046
        /*0a0c*/ 	.word	0x000000a0
        /*0a10*/ 	.short	0x010a
        /*0a12*/ 	.byte	0xff
	.zero		1


	//   ....[143]....
        /*0a14*/ 	.word	0x0000a080
        /*0a18*/ 	.word	0x00000002
        /*0a1c*/ 	.word	0x00000030
        /*0a20*/ 	.short	0x010a
        /*0a22*/ 	.byte	0xff
	.zero		1


	//   ....[144]....
        /*0a24*/ 	.word	0x0000a0d0
        /*0a28*/ 	.word	0x00000000
        /*0a2c*/ 	.word	0x00000030
        /*0a30*/ 	.short	0x010a
        /*0a32*/ 	.byte	0xff
	.zero		1


	//   ....[145]....
        /*0a34*/ 	.word	0x0000a120
        /*0a38*/ 	.word	0x00000000
        /*0a3c*/ 	.word	0x00000030
        /*0a40*/ 	.short	0x010a
        /*0a42*/ 	.byte	0xff
	.zero		1


	//----- nvinfo : EIATTR_NUM_MBARRIERS
	.align		4
.L_47:
        /*0a44*/ 	.byte	0x03, 0x38
        /*0a46*/ 	.short	0x0021


	//----- nvinfo : EIATTR_EXIT_INSTR_OFFSETS
	.align		4
        /*0a48*/ 	.byte	0x04, 0x1c
        /*0a4a*/ 	.short	(.L_49 - .L_48)


	//   ....[0]....
.L_48:
        /*0a4c*/ 	.word	0x00002fd0


	//   ....[1]....
        /*0a50*/ 	.word	0x000034d0


	//   ....[2]....
        /*0a54*/ 	.word	0x00003530


	//   ....[3]....
        /*0a58*/ 	.word	0x00004e80


	//   ....[4]....
        /*0a5c*/ 	.word	0x00006250


	//   ....[5]....
        /*0a60*/ 	.word	0x00006290


	//   ....[6]....
        /*0a64*/ 	.word	0x00009390


	//   ....[7]....
        /*0a68*/ 	.word	0x00009410


	//   ....[8]....
        /*0a6c*/ 	.word	0x00009440


	//   ....[9]....
        /*0a70*/ 	.word	0x000094b0


	//----- nvinfo : EIATTR_MAX_THREADS
	.align		4
.L_49:
        /*0a74*/ 	.byte	0x04, 0x05
        /*0a76*/ 	.short	(.L_51 - .L_50)
.L_50:
        /*0a78*/ 	.word	0x00000100
        /*0a7c*/ 	.word	0x00000001
        /*0a80*/ 	.word	0x00000001


	//----- nvinfo : EIATTR_CRS_STACK_SIZE
	.align		4
.L_51:
        /*0a84*/ 	.byte	0x04, 0x1e
        /*0a86*/ 	.short	(.L_53 - .L_52)
.L_52:
        /*0a88*/ 	.word	0x00000000


	//----- nvinfo : EIATTR_CBANK_PARAM_SIZE
	.align		4
.L_53:
        /*0a8c*/ 	.byte	0x03, 0x19
        /*0a8e*/ 	.short	0x0800


	//----- nvinfo : EIATTR_PARAM_CBANK
	.align		4
        /*0a90*/ 	.byte	0x04, 0x0a
        /*0a92*/ 	.short	(.L_55 - .L_54)
	.align		4
.L_54:
        /*0a94*/ 	.word	index@(.nv.constant0._ZN7cutlass13device_kernelINS_4gemm6kernel13GemmUniversalIN4cute5tupleIJiiiiEEENS1_10collective13CollectiveMmaINS1_35MainloopSm100TmaUmmaWarpSpecializedILi3ELi2ELi4ENS5_IJNS4_1CILi8EEENSA_ILi1EEESC_EEEEENS5_IJNSA_ILi128EEESF_SF_EEEfNS5_IJlSC_lEEEfSH_NS4_8TiledMMAINS4_8MMA_AtomIJNS4_23SM100_MMA_TF32_2x1SM_SSINS_10tfloat32_tESL_fLi128ELi128ELNS4_4UMMA5MajorE0ELSN_0ELNSM_7ScaleInE0ELSO_0EEEEEENS4_6LayoutINS5_IJSC_SC_SC_EEENS5_IJNSA_ILi0EEEST_ST_EEEEENS5_IJNS4_10UnderscoreESW_SW_EEEEENS4_18SM100_TMA_2SM_LOADENS4_14ComposedLayoutINS4_7SwizzleILi3ELi4ELi3EEENS4_18smem_ptr_flag_bitsILi32EEENSR_INS5_IJSB_NSA_ILi32EEEEEENS5_IJS15_SC_EEEEEEEvNS4_8identityENS4_28SM100_TMA_2SM_LOAD_MULTICASTES19_vS1A_EENS_8epilogue10collective18CollectiveEpilogueINS1D_23Sm100TmaWarpSpecializedILi4ELi2ELi16ELb1ELb0EEEJNS5_IJNSA_ILi64EEESF_SF_EEENS5_IJNSR_IS1I_SC_EENSR_INS5_IJNSA_ILi16EEENSA_ILi2EEEEEENS5_IJSC_S1I_EEEEEEEEfSH_fSH_NS1D_6fusion15FusionCallbacksIS1H_NS1R_17LinearCombinationIffffLNS_15FloatRoundStyleE2EEES1J_S1Q_JEEENS4_5SM1004TMEM4LOAD26SM100_TMEM_LOAD_32dp32b16xENS4_13SM90_TMA_LOADENS10_INS11_ILi2ELi4ELi3EEES14_NSR_INS5_IJSB_S1L_EEENS5_IJS1L_SC_EEEEEEENS4_39AutoVectorizingCopyWithAssumedAlignmentILi128EEENS4_14SM90_TMA_STOREES26_S28_S28_EEEvvEEEEvNT_6ParamsE)
        /*0a98*/ 	.short	0x0380
        /*0a9a*/ 	.short	0x0800


	//----- nvinfo : EIATTR_SW_WAR
	.align		4
.L_55:
        /*0a9c*/ 	.byte	0x04, 0x36
        /*0a9e*/ 	.short	(.L_57 - .L_56)
.L_56:
        /*0aa0*/ 	.word	0x00000008
.L_57:


//--------------------- .nv.callgraph             --------------------------
	.section	.nv.callgraph,"",@"SHT_CUDA_CALLGRAPH"
	.align	4
	.sectionentsize	8
	.align		4
        /*0000*/ 	.word	0x00000000
	.align		4
        /*0004*/ 	.word	0xffffffff
	.align		4
        /*0008*/ 	.word	index@(_ZN7cutlass13device_kernelINS_4gemm6kernel13GemmUniversalIN4cute5tupleIJiiiiEEENS1_10collective13CollectiveMmaINS1_35MainloopSm100TmaUmmaWarpSpecializedILi3ELi2ELi4ENS5_IJNS4_1CILi8EEENSA_ILi1EEESC_EEEEENS5_IJNSA_ILi128EEESF_SF_EEEfNS5_IJlSC_lEEEfSH_NS4_8TiledMMAINS4_8MMA_AtomIJNS4_23SM100_MMA_TF32_2x1SM_SSINS_10tfloat32_tESL_fLi128ELi128ELNS4_4UMMA5MajorE0ELSN_0ELNSM_7ScaleInE0ELSO_0EEEEEENS4_6LayoutINS5_IJSC_SC_SC_EEENS5_IJNSA_ILi0EEEST_ST_EEEEENS5_IJNS4_10UnderscoreESW_SW_EEEEENS4_18SM100_TMA_2SM_LOADENS4_14ComposedLayoutINS4_7SwizzleILi3ELi4ELi3EEENS4_18smem_ptr_flag_bitsILi32EEENSR_INS5_IJSB_NSA_ILi32EEEEEENS5_IJS15_SC_EEEEEEEvNS4_8identityENS4_28SM100_TMA_2SM_LOAD_MULTICASTES19_vS1A_EENS_8epilogue10collective18CollectiveEpilogueINS1D_23Sm100TmaWarpSpecializedILi4ELi2ELi16ELb1ELb0EEEJNS5_IJNSA_ILi64EEESF_SF_EEENS5_IJNSR_IS1I_SC_EENSR_INS5_IJNSA_ILi16EEENSA_ILi2EEEEEENS5_IJSC_S1I_EEEEEEEEfSH_fSH_NS1D_6fusion15FusionCallbacksIS1H_NS1R_17LinearCombinationIffffLNS_15FloatRoundStyleE2EEES1J_S1Q_JEEENS4_5SM1004TMEM4LOAD26SM100_TMEM_LOAD_32dp32b16xENS4_13SM90_TMA_LOADENS10_INS11_ILi2ELi4ELi3EEES14_NSR_INS5_IJSB_S1L_EEENS5_IJS1L_SC_EEEEEEENS4_39AutoVectorizingCopyWithAssumedAlignmentILi128EEENS4_14SM90_TMA_STOREES26_S28_S28_EEEvvEEEEvNT_6ParamsE)
	.align		4
        /*000c*/ 	.word	index@(__assertfail)
	.align		4
        /*0010*/ 	.word	0x00000000
	.align		4
        /*0014*/ 	.word	0xfffffffe
	.align		4
        /*0018*/ 	.word	0x00000000
	.align		4
        /*001c*/ 	.word	0xfffffffd
	.align		4
        /*0020*/ 	.word	0x00000000
	.align		4
        /*0024*/ 	.word	0xfffffffc


//--------------------- .nv.constant4             --------------------------
	.section	.nv.constant4,"a",@progbits
	.align	8
	.align		8
.nv.constant4:
        /*0000*/ 	.dword	__assertfail
	.align		8
        /*0008*/ 	.dword	__unnamed_1
	.align		8
        /*0010*/ 	.dword	__unnamed_2
	.align		8
        /*0018*/ 	.dword	_ZN40_INTERNAL_cae0d715_4_k_cu_f09cc5f6_337324cuda3std3__45__cpo5beginE
	.align		8
        /*0020*/ 	.dword	_ZN40_INTERNAL_cae0d715_4_k_cu_f09cc5f6_337324cuda3std3__45__cpo3endE
	.align		8
        /*0028*/ 	.dword	_ZN40_INTERNAL_cae0d715_4_k_cu_f09cc5f6_337324cuda3std3__45__cpo6cbeginE
	.align		8
        /*0030*/ 	.dword	_ZN40_INTERNAL_cae0d715_4_k_cu_f09cc5f6_337324cuda3std3__45__cpo4cendE
	.align		8
        /*0038*/ 	.dword	_ZN40_INTERNAL_cae0d715_4_k_cu_f09cc5f6_337324cuda3std3__442_GLOBAL__N__cae0d715_4_k_cu_f09cc5f6_337326ignoreE
	.align		8
        /*0040*/ 	.dword	_ZN40_INTERNAL_cae0d715_4_k_cu_f09cc5f6_337324cuda3std3__419piecewise_constructE
	.align		8
        /*0048*/ 	.dword	_ZN40_INTERNAL_cae0d715_4_k_cu_f09cc5f6_337324cuda3std3__48in_placeE
	.align		8
        /*0050*/ 	.dword	_ZN40_INTERNAL_cae0d715_4_k_cu_f09cc5f6_337324cuda3std6ranges3__45__cpo4swapE
	.align		8
        /*0058*/ 	.dword	_ZN40_INTERNAL_cae0d715_4_k_cu_f09cc5f6_337324cuda3std6ranges3__45__cpo9iter_moveE
	.align		8
        /*0060*/ 	.dword	_ZN40_INTERNAL_cae0d715_4_k_cu_f09cc5f6_337324cute7productE
	.align		8
        /*0068*/ 	.dword	_ZN40_INTERNAL_cae0d715_4_k_cu_f09cc5f6_337324cute1_E
	.align		8
        /*0070*/ 	.dword	$str$25
	.align		8
        /*0078*/ 	.dword	$str$26
	.align		8
        /*0080*/ 	.dword	$str$27
	.align		8
        /*0088*/ 	.dword	$str$28


//--------------------- .text._ZN7cutlass13device_kernelINS_4gemm6kernel13GemmUniversalIN4cute5tupleIJiiiiEEENS1_10collective13CollectiveMmaINS1_35MainloopSm100TmaUmmaWarpSpecializedILi3ELi2ELi4ENS5_IJNS4_1CILi8EEENSA_ILi1EEESC_EEEEENS5_IJNSA_ILi128EEESF_SF_EEEfNS5_IJlSC_lEEEfSH_NS4_8TiledMMAINS4_8MMA_AtomIJNS4_23SM100_MMA_TF32_2x1SM_SSINS_10tfloat32_tESL_fLi128ELi128ELNS4_4UMMA5MajorE0ELSN_0ELNSM_7ScaleInE0ELSO_0EEEEEENS4_6LayoutINS5_IJSC_SC_SC_EEENS5_IJNSA_ILi0EEEST_ST_EEEEENS5_IJNS4_10UnderscoreESW_SW_EEEEENS4_18SM100_TMA_2SM_LOADENS4_14ComposedLayoutINS4_7SwizzleILi3ELi4ELi3EEENS4_18smem_ptr_flag_bitsILi32EEENSR_INS5_IJSB_NSA_ILi32EEEEEENS5_IJS15_SC_EEEEEEEvNS4_8identityENS4_28SM100_TMA_2SM_LOAD_MULTICASTES19_vS1A_EENS_8epilogue10collective18CollectiveEpilogueINS1D_23Sm100TmaWarpSpecializedILi4ELi2ELi16ELb1ELb0EEEJNS5_IJNSA_ILi64EEESF_SF_EEENS5_IJNSR_IS1I_SC_EENSR_INS5_IJNSA_ILi16EEENSA_ILi2EEEEEENS5_IJSC_S1I_EEEEEEEEfSH_fSH_NS1D_6fusion15FusionCallbacksIS1H_NS1R_17LinearCombinationIffffLNS_15FloatRoundStyleE2EEES1J_S1Q_JEEENS4_5SM1004TMEM4LOAD26SM100_TMEM_LOAD_32dp32b16xENS4_13SM90_TMA_LOADENS10_INS11_ILi2ELi4ELi3EEES14_NSR_INS5_IJSB_S1L_EEENS5_IJS1L_SC_EEEEEEENS4_39AutoVectorizingCopyWithAssumedAlignmentILi128EEENS4_14SM90_TMA_STOREES26_S28_S28_EEEvvEEEEvNT_6ParamsE --------------------------
	.section	.text._ZN7cutlass13device_kernelINS_4gemm6kernel13GemmUniversalIN4cute5tupleIJiiiiEEENS1_10collective13CollectiveMmaINS1_35MainloopSm100TmaUmmaWarpSpecializedILi3ELi2ELi4ENS5_IJNS4_1CILi8EEENSA_ILi1EEESC_EEEEENS5_IJNSA_ILi128EEESF_SF_EEEfNS5_IJlSC_lEEEfSH_NS4_8TiledMMAINS4_8MMA_AtomIJNS4_23SM100_MMA_TF32_2x1SM_SSINS_10tfloat32_tESL_fLi128ELi128ELNS4_4UMMA5MajorE0ELSN_0ELNSM_7ScaleInE0ELSO_0EEEEEENS4_6LayoutINS5_IJSC_SC_SC_EEENS5_IJNSA_ILi0EEEST_ST_EEEEENS5_IJNS4_10UnderscoreESW_SW_EEEEENS4_18SM100_TMA_2SM_LOADENS4_14ComposedLayoutINS4_7SwizzleILi3ELi4ELi3EEENS4_18smem_ptr_flag_bitsILi32EEENSR_INS5_IJSB_NSA_ILi32EEEEEENS5_IJS15_SC_EEEEEEEvNS4_8identityENS4_28SM100_TMA_2SM_LOAD_MULTICASTES19_vS1A_EENS_8epilogue10collective18CollectiveEpilogueINS1D_23Sm100TmaWarpSpecializedILi4ELi2ELi16ELb1ELb0EEEJNS5_IJNSA_ILi64EEESF_SF_EEENS5_IJNSR_IS1I_SC_EENSR_INS5_IJNSA_ILi16EEENSA_ILi2EEEEEENS5_IJSC_S1I_EEEEEEEEfSH_fSH_NS1D_6fusion15FusionCallbacksIS1H_NS1R_17LinearCombinationIffffLNS_15FloatRoundStyleE2EEES1J_S1Q_JEEENS4_5SM1004TMEM4LOAD26SM100_TMEM_LOAD_32dp32b16xENS4_13SM90_TMA_LOADENS10_INS11_ILi2ELi4ELi3EEES14_NSR_INS5_IJSB_S1L_EEENS5_IJS1L_SC_EEEEEEENS4_39AutoVectorizingCopyWithAssumedAlignmentILi128EEENS4_14SM90_TMA_STOREES26_S28_S28_EEEvvEEEEvNT_6ParamsE,"ax",@progbits
	.align	128
.text._ZN7cutlass13device_kernelINS_4gemm6kernel13GemmUniversalIN4cute5tupleIJiiiiEEENS1_10collective13CollectiveMmaINS1_35MainloopSm100TmaUmmaWarpSpecializedILi3ELi2ELi4ENS5_IJNS4_1CILi8EEENSA_ILi1EEESC_EEEEENS5_IJNSA_ILi128EEESF_SF_EEEfNS5_IJlSC_lEEEfSH_NS4_8TiledMMAINS4_8MMA_AtomIJNS4_23SM100_MMA_TF32_2x1SM_SSINS_10tfloat32_tESL_fLi128ELi128ELNS4_4UMMA5MajorE0ELSN_0ELNSM_7ScaleInE0ELSO_0EEEEEENS4_6LayoutINS5_IJSC_SC_SC_EEENS5_IJNSA_ILi0EEEST_ST_EEEEENS5_IJNS4_10UnderscoreESW_SW_EEEEENS4_18SM100_TMA_2SM_LOADENS4_14ComposedLayoutINS4_7SwizzleILi3ELi4ELi3EEENS4_18smem_ptr_flag_bitsILi32EEENSR_INS5_IJSB_NSA_ILi32EEEEEENS5_IJS15_SC_EEEEEEEvNS4_8identityENS4_28SM100_TMA_2SM_LOAD_MULTICASTES19_vS1A_EENS_8epilogue10collective18CollectiveEpilogueINS1D_23Sm100TmaWarpSpecializedILi4ELi2ELi16ELb1ELb0EEEJNS5_IJNSA_ILi64EEESF_SF_EEENS5_IJNSR_IS1I_SC_EENSR_INS5_IJNSA_ILi16EEENSA_ILi2EEEEEENS5_IJSC_S1I_EEEEEEEEfSH_fSH_NS1D_6fusion15FusionCallbacksIS1H_NS1R_17LinearCombinationIffffLNS_15FloatRoundStyleE2EEES1J_S1Q_JEEENS4_5SM1004TMEM4LOAD26SM100_TMEM_LOAD_32dp32b16xENS4_13SM90_TMA_LOADENS10_INS11_ILi2ELi4ELi3EEES14_NSR_INS5_IJSB_S1L_EEENS5_IJS1L_SC_EEEEEEENS4_39AutoVectorizingCopyWithAssumedAlignmentILi128EEENS4_14SM90_TMA_STOREES26_S28_S28_EEEvvEEEEvNT_6ParamsE:
        .type           _ZN7cutlass13device_kernelINS_4gemm6kernel13GemmUniversalIN4cute5tupleIJiiiiEEENS1_10collective13CollectiveMmaINS1_35MainloopSm100TmaUmmaWarpSpecializedILi3ELi2ELi4ENS5_IJNS4_1CILi8EEENSA_ILi1EEESC_EEEEENS5_IJNSA_ILi128EEESF_SF_EEEfNS5_IJlSC_lEEEfSH_NS4_8TiledMMAINS4_8MMA_AtomIJNS4_23SM100_MMA_TF32_2x1SM_SSINS_10tfloat32_tESL_fLi128ELi128ELNS4_4UMMA5MajorE0ELSN_0ELNSM_7ScaleInE0ELSO_0EEEEEENS4_6LayoutINS5_IJSC_SC_SC_EEENS5_IJNSA_ILi0EEEST_ST_EEEEENS5_IJNS4_10UnderscoreESW_SW_EEEEENS4_18SM100_TMA_2SM_LOADENS4_14ComposedLayoutINS4_7SwizzleILi3ELi4ELi3EEENS4_18smem_ptr_flag_bitsILi32EEENSR_INS5_IJSB_NSA_ILi32EEEEEENS5_IJS15_SC_EEEEEEEvNS4_8identityENS4_28SM100_TMA_2SM_LOAD_MULTICASTES19_vS1A_EENS_8epilogue10collective18CollectiveEpilogueINS1D_23Sm100TmaWarpSpecializedILi4ELi2ELi16ELb1ELb0EEEJNS5_IJNSA_ILi64EEESF_SF_EEENS5_IJNSR_IS1I_SC_EENSR_INS5_IJNSA_ILi16EEENSA_ILi2EEEEEENS5_IJSC_S1I_EEEEEEEEfSH_fSH_NS1D_6fusion15FusionCallbacksIS1H_NS1R_17LinearCombinationIffffLNS_15FloatRoundStyleE2EEES1J_S1Q_JEEENS4_5SM1004TMEM4LOAD26SM100_TMEM_LOAD_32dp32b16xENS4_13SM90_TMA_LOADENS10_INS11_ILi2ELi4ELi3EEES14_NSR_INS5_IJSB_S1L_EEENS5_IJS1L_SC_EEEEEEENS4_39AutoVectorizingCopyWithAssumedAlignmentILi128EEENS4_14SM90_TMA_STOREES26_S28_S28_EEEvvEEEEvNT_6ParamsE,@function
        .size           _ZN7cutlass13device_kernelINS_4gemm6kernel13GemmUniversalIN4cute5tupleIJiiiiEEENS1_10collective13CollectiveMmaINS1_35MainloopSm100TmaUmmaWarpSpecializedILi3ELi2ELi4ENS5_IJNS4_1CILi8EEENSA_ILi1EEESC_EEEEENS5_IJNSA_ILi128EEESF_SF_EEEfNS5_IJlSC_lEEEfSH_NS4_8TiledMMAINS4_8MMA_AtomIJNS4_23SM100_MMA_TF32_2x1SM_SSINS_10tfloat32_tESL_fLi128ELi128ELNS4_4UMMA5MajorE0ELSN_0ELNSM_7ScaleInE0ELSO_0EEEEEENS4_6LayoutINS5_IJSC_SC_SC_EEENS5_IJNSA_ILi0EEEST_ST_EEEEENS5_IJNS4_10UnderscoreESW_SW_EEEEENS4_18SM100_TMA_2SM_LOADENS4_14ComposedLayoutINS4_7SwizzleILi3ELi4ELi3EEENS4_18smem_ptr_flag_bitsILi32EEENSR_INS5_IJSB_NSA_ILi32EEEEEENS5_IJS15_SC_EEEEEEEvNS4_8identityENS4_28SM100_TMA_2SM_LOAD_MULTICASTES19_vS1A_EENS_8epilogue10collective18CollectiveEpilogueINS1D_23Sm100TmaWarpSpecializedILi4ELi2ELi16ELb1ELb0EEEJNS5_IJNSA_ILi64EEESF_SF_EEENS5_IJNSR_IS1I_SC_EENSR_INS5_IJNSA_ILi16EEENSA_ILi2EEEEEENS5_IJSC_S1I_EEEEEEEEfSH_fSH_NS1D_6fusion15FusionCallbacksIS1H_NS1R_17LinearCombinationIffffLNS_15FloatRoundStyleE2EEES1J_S1Q_JEEENS4_5SM1004TMEM4LOAD26SM100_TMEM_LOAD_32dp32b16xENS4_13SM90_TMA_LOADENS10_INS11_ILi2ELi4ELi3EEES14_NSR_INS5_IJSB_S1L_EEENS5_IJS1L_SC_EEEEEEENS4_39AutoVectorizingCopyWithAssumedAlignmentILi128EEENS4_14SM90_TMA_STOREES26_S28_S28_EEEvvEEEEvNT_6ParamsE,(.L_x_198 - _ZN7cutlass13device_kernelINS_4gemm6kernel13GemmUniversalIN4cute5tupleIJiiiiEEENS1_10collective13CollectiveMmaINS1_35MainloopSm100TmaUmmaWarpSpecializedILi3ELi2ELi4ENS5_IJNS4_1CILi8EEENSA_ILi1EEESC_EEEEENS5_IJNSA_ILi128EEESF_SF_EEEfNS5_IJlSC_lEEEfSH_NS4_8TiledMMAINS4_8MMA_AtomIJNS4_23SM100_MMA_TF32_2x1SM_SSINS_10tfloat32_tESL_fLi128ELi128ELNS4_4UMMA5MajorE0ELSN_0ELNSM_7ScaleInE0ELSO_0EEEEEENS4_6LayoutINS5_IJSC_SC_SC_EEENS5_IJNSA_ILi0EEEST_ST_EEEEENS5_IJNS4_10UnderscoreESW_SW_EEEEENS4_18SM100_TMA_2SM_LOADENS4_14ComposedLayoutINS4_7SwizzleILi3ELi4ELi3EEENS4_18smem_ptr_flag_bitsILi32EEENSR_INS5_IJSB_NSA_ILi32EEEEEENS5_IJS15_SC_EEEEEEEvNS4_8identityENS4_28SM100_TMA_2SM_LOAD_MULTICASTES19_vS1A_EENS_8epilogue10collective18CollectiveEpilogueINS1D_23Sm100TmaWarpSpecializedILi4ELi2ELi16ELb1ELb0EEEJNS5_IJNSA_ILi64EEESF_SF_EEENS5_IJNSR_IS1I_SC_EENSR_INS5_IJNSA_ILi16EEENSA_ILi2EEEEEENS5_IJSC_S1I_EEEEEEEEfSH_fSH_NS1D_6fusion15FusionCallbacksIS1H_NS1R_17LinearCombinationIffffLNS_15FloatRoundStyleE2EEES1J_S1Q_JEEENS4_5SM1004TMEM4LOAD26SM100_TMEM_LOAD_32dp32b16xENS4_13SM90_TMA_LOADENS10_INS11_ILi2ELi4ELi3EEES14_NSR_INS5_IJSB_S1L_EEENS5_IJS1L_SC_EEEEEEENS4_39AutoVectorizingCopyWithAssumedAlignmentILi128EEENS4_14SM90_TMA_STOREES26_S28_S28_EEEvvEEEEvNT_6ParamsE)
        .other          _ZN7cutlass13device_kernelINS_4gemm6kernel13GemmUniversalIN4cute5tupleIJiiiiEEENS1_10collective13CollectiveMmaINS1_35MainloopSm100TmaUmmaWarpSpecializedILi3ELi2ELi4ENS5_IJNS4_1CILi8EEENSA_ILi1EEESC_EEEEENS5_IJNSA_ILi128EEESF_SF_EEEfNS5_IJlSC_lEEEfSH_NS4_8TiledMMAINS4_8MMA_AtomIJNS4_23SM100_MMA_TF32_2x1SM_SSINS_10tfloat32_tESL_fLi128ELi128ELNS4_4UMMA5MajorE0ELSN_0ELNSM_7ScaleInE0ELSO_0EEEEEENS4_6LayoutINS5_IJSC_SC_SC_EEENS5_IJNSA_ILi0EEEST_ST_EEEEENS5_IJNS4_10UnderscoreESW_SW_EEEEENS4_18SM100_TMA_2SM_LOADENS4_14ComposedLayoutINS4_7SwizzleILi3ELi4ELi3EEENS4_18smem_ptr_flag_bitsILi32EEENSR_INS5_IJSB_NSA_ILi32EEEEEENS5_IJS15_SC_EEEEEEEvNS4_8identityENS4_28SM100_TMA_2SM_LOAD_MULTICASTES19_vS1A_EENS_8epilogue10collective18CollectiveEpilogueINS1D_23Sm100TmaWarpSpecializedILi4ELi2ELi16ELb1ELb0EEEJNS5_IJNSA_ILi64EEESF_SF_EEENS5_IJNSR_IS1I_SC_EENSR_INS5_IJNSA_ILi16EEENSA_ILi2EEEEEENS5_IJSC_S1I_EEEEEEEEfSH_fSH_NS1D_6fusion15FusionCallbacksIS1H_NS1R_17LinearCombinationIffffLNS_15FloatRoundStyleE2EEES1J_S1Q_JEEENS4_5SM1004TMEM4LOAD26SM100_TMEM_LOAD_32dp32b16xENS4_13SM90_TMA_LOADENS10_INS11_ILi2ELi4ELi3EEES14_NSR_INS5_IJSB_S1L_EEENS5_IJS1L_SC_EEEEEEENS4_39AutoVectorizingCopyWithAssumedAlignmentILi128EEENS4_14SM90_TMA_STOREES26_S28_S28_EEEvvEEEEvNT_6ParamsE,@"STO_CUDA_ENTRY STV_DEFAULT"
_ZN7cutlass13device_kernelINS_4gemm6kernel13GemmUniversalIN4cute5tupleIJiiiiEEENS1_10collective13CollectiveMmaINS1_35MainloopSm100TmaUmmaWarpSpecializedILi3ELi2ELi4ENS5_IJNS4_1CILi8EEENSA_ILi1EEESC_EEEEENS5_IJNSA_ILi128EEESF_SF_EEEfNS5_IJlSC_lEEEfSH_NS4_8TiledMMAINS4_8MMA_AtomIJNS4_23SM100_MMA_TF32_2x1SM_SSINS_10tfloat32_tESL_fLi128ELi128ELNS4_4UMMA5MajorE0ELSN_0ELNSM_7ScaleInE0ELSO_0EEEEEENS4_6LayoutINS5_IJSC_SC_SC_EEENS5_IJNSA_ILi0EEEST_ST_EEEEENS5_IJNS4_10UnderscoreESW_SW_EEEEENS4_18SM100_TMA_2SM_LOADENS4_14ComposedLayoutINS4_7SwizzleILi3ELi4ELi3EEENS4_18smem_ptr_flag_bitsILi32EEENSR_INS5_IJSB_NSA_ILi32EEEEEENS5_IJS15_SC_EEEEEEEvNS4_8identityENS4_28SM100_TMA_2SM_LOAD_MULTICASTES19_vS1A_EENS_8epilogue10collective18CollectiveEpilogueINS1D_23Sm100TmaWarpSpecializedILi4ELi2ELi16ELb1ELb0EEEJNS5_IJNSA_ILi64EEESF_SF_EEENS5_IJNSR_IS1I_SC_EENSR_INS5_IJNSA_ILi16EEENSA_ILi2EEEEEENS5_IJSC_S1I_EEEEEEEEfSH_fSH_NS1D_6fusion15FusionCallbacksIS1H_NS1R_17LinearCombinationIffffLNS_15FloatRoundStyleE2EEES1J_S1Q_JEEENS4_5SM1004TMEM4LOAD26SM100_TMEM_LOAD_32dp32b16xENS4_13SM90_TMA_LOADENS10_INS11_ILi2ELi4ELi3EEES14_NSR_INS5_IJSB_S1L_EEENS5_IJS1L_SC_EEEEEEENS4_39AutoVectorizingCopyWithAssumedAlignmentILi128EEENS4_14SM90_TMA_STOREES26_S28_S28_EEEvvEEEEvNT_6ParamsE:
[----:B------:R-:W1:Y:S01]  /*0000*/  LDC R1, c[0x0][0x37c] ;  /* 0x0000df00ff017b82 */ /* 0x000e620000000800 */
[----:B------:R-:W2:Y:S01]  /*0010*/  S2R R65, SR_TID.X ;  /* 0x0000000000417919 */ /* 0x000ea20000002100 */
[----:B------:R-:W3:Y:S06]  /*0020*/  LDCU.64 UR8, c[0x0][0x890] ;  /* 0x00011200ff0877ac */ /* 0x000eec0008000a00 */
[----:B------:R-:W4:Y:S01]  /*0030*/  S2UR UR62, SR_CgaCtaId ;  /* 0x00000000003e79c3 */ /* 0x000f220000008800 */
[----:B------:R-:W-:Y:S02]  /*0040*/  PRMT R26, RZ, 0x7610, R26 ;  /* 0x00007610ff1a7816 */ /* 0x000fe4000000001a */
[----:B------:R-:W-:Y:S01]  /*0050*/  ELECT P1, URZ, PT ;  /* 0x0000000000ff782f */ /* 0x000fe20003820000 */
[----:B---3--:R-:W-:-:S04]  /*0060*/  UISETP.NE.U32.AND UP0, UPT, UR8, URZ, UPT ;  /* 0x000000ff0800728c */ /* 0x008fc8000bf05070 */
[----:B------:R-:W-:Y:S02]  /*0070*/  UISETP.NE.AND.EX UP0, UPT, UR9, URZ, UPT, UP0 ;  /* 0x000000ff0900728c */ /* 0x000fe4000bf05300 */
[----:B----4-:R-:W-:Y:S02]  /*0080*/  ULOP3.LUT UR5, UR62, 0x1, URZ, 0xc0, !UPT ;  /* 0x000000013e057892 */ /* 0x010fe4000f8ec0ff */
[----:B------:R-:W-:Y:S01]  /*0090*/  ULOP3.LUT UR4, UR62, 0x1, URZ, 0x3c, !UPT ;  /* 0x000000013e047892 */ /* 0x000fe2000f8e3cff */
[----:B--2---:R-:W-:-:S03]  /*00a0*/  SHF.R.U32.HI R52, RZ, 0x5, R65 ;  /* 0x00000005ff347819 */ /* 0x004fc60000011641 */
[----:B------:R-:W-:Y:S02]  /*00b0*/  IMAD.U32 R2, RZ, RZ, UR5 ;  /* 0x00000005ff027e24 */ /* 0x000fe4000f8e00ff */
[----:B------:R-:W2:Y:S02]  /*00c0*/  SHFL.IDX PT, R0, R52, RZ, 0x1f ;  /* 0x00001fff34007589 */ /* 0x000ea400000e0000 */
[----:B--2---:R-:W-:Y:S01]  /*00d0*/  R2UR UR18, R0 ;  /* 0x00000000001272ca */ /* 0x004fe200000e0000 */
[----:B------:R-:W-:Y:S01]  /*00e0*/  IMAD.U32 R0, RZ, RZ, UR4 ;  /* 0x00000004ff007e24 */ /* 0x000fe2000f8e00ff */
[----:B-1----:R-:W-:-:S13]  /*00f0*/  BRA.U UP0, `(.L_x_0) ;  /* 0x0000000100307547 */ /* 0x002fda000b800000 */
[----:B------:R-:W1:Y:S02]  /*0100*/  LDCU.64 UR4, c[0x0][0x888] ;  /* 0x00011100ff0477ac */ /* 0x000e640008000a00 */
[----:B-1----:R-:W-:-:S04]  /*0110*/  UISETP.NE.U32.AND UP0, UPT, UR4, URZ, UPT ;  /* 0x000000ff0400728c */ /* 0x002fc8000bf05070 */
[----:B------:R-:W-:-:S09]  /*0120*/  UISETP.NE.AND.EX UP0, UPT, UR5, URZ, UPT, UP0 ;  /* 0x000000ff0500728c */ /* 0x000fd2000bf05300 */
[----:B------:R-:W-:Y:S05]  /*0130*/  BRA.U !UP0, `(.L_x_1) ;  /* 0x0000000108147547 */ /* 0x000fea000b800000 */
[----:B------:R-:W1:Y:S01]  /*0140*/  LDC.64 R4, c[0x0][0x888] ;  /* 0x00022200ff047b82 */ /* 0x000e620000000a00 */
[----:B------:R-:W1:Y:S02]  /*0150*/  LDCU.64 UR4, c[0x0][0x358] ;  /* 0x00006b00ff0477ac */ /* 0x000e640008000a00 */
[----:B-1----:R1:W5:Y:S01]  /*0160*/  LDG.E R27, desc[UR4][R4.64] ;  /* 0x00000004041b7981 */ /* 0x002362000c1e1900 */
[----:B------:R-:W-:Y:S01]  /*0170*/  HFMA2 R26, -RZ, RZ, 0, 5.9604644775390625e-08 ;  /* 0x00000001ff1a7431 */ /* 0x000fe200000001ff */
[----:B------:R-:W-:Y:S05]  /*0180*/  BRA `(.L_x_0) ;  /* 0x00000000000c7947 */ /* 0x000fea0003800000 */
.L_x_1:
[----:B------:R-:W1:Y:S01]  /*0190*/  LDCU UR4, c[0x0][0x880] ;  /* 0x00011000ff0477ac */ /* 0x000e620008000800 */
[----:B------:R-:W-:Y:S01]  /*01a0*/  HFMA2 R26, -RZ, RZ, 0, 5.9604644775390625e-08 ;  /* 0x00000001ff1a7431 */ /* 0x000fe200000001ff */
[----:B-1----:R-:W-:-:S07]  /*01b0*/  MOV R27, UR4 ;  /* 0x00000004001b7c02 */ /* 0x002fce0008000f00 */
.L_x_0:
[----:B------:R-:W2:Y:S02]  /*01c0*/  LDCU.64 UR4, c[0x0][0x8b0] ;  /* 0x00011600ff0477ac */ /* 0x000ea40008000a00 */
[----:B--2---:R-:W-:-:S04]  /*01d0*/  UISETP.NE.U32.AND UP0, UPT, UR4, URZ, UPT ;  /* 0x000000ff0400728c */ /* 0x004fc8000bf05070 */
[----:B------:R-:W-:-:S09]  /*01e0*/  UISETP.NE.AND.EX UP0, UPT, UR5, URZ, UPT, UP0 ;  /* 0x000000ff0500728c */ /* 0x000fd2000bf05300 */
[----:B------:R-:W-:Y:S05]  /*01f0*/  BRA.U UP0, `(.L_x_2) ;  /* 0x0000000100287547 */ /* 0x000fea000b800000 */
[----:B------:R-:W2:Y:S02]  /*0200*/  LDCU.64 UR4, c[0x0][0x8a8] ;  /* 0x00011500ff0477ac */ /* 0x000ea40008000a00 */
[----:B--2---:R-:W-:-:S04]  /*0210*/  UISETP.NE.U32.AND UP0, UPT, UR4, URZ, UPT ;  /* 0x000000ff0400728c */ /* 0x004fc8000bf05070 */
[----:B------:R-:W-:-:S09]  /*0220*/  UISETP.NE.AND.EX UP0, UPT, UR5, URZ, UPT, UP0 ;  /* 0x000000ff0500728c */ /* 0x000fd2000bf05300 */
[----:B------:R-:W-:Y:S05]  /*0230*/  BRA.U !UP0, `(.L_x_3) ;  /* 0x0000000108107547 */ /* 0x000fea000b800000 */
[----:B------:R-:W2:Y:S01]  /*0240*/  LDC.64 R24, c[0x0][0x8a8] ;  /* 0x00022a00ff187b82 */ /* 0x000ea20000000a00 */
[----:B------:R-:W2:Y:S02]  /*0250*/  LDCU.64 UR4, c[0x0][0x358] ;  /* 0x00006b00ff0477ac */ /* 0x000ea40008000a00 */
[----:B--2---:R2:W5:Y:S01]  /*0260*/  LDG.E R24, desc[UR4][R24.64] ;  /* 0x0000000418187981 */ /* 0x004562000c1e1900 */
[----:B------:R-:W-:Y:S05]  /*0270*/  BRA `(.L_x_2) ;  /* 0x0000000000087947 */ /* 0x000fea0003800000 */
.L_x_3:
[----:B------:R-:W2:Y:S02]  /*0280*/  LDCU UR4, c[0x0][0x8a0] ;  /* 0x00011400ff0477ac */ /* 0x000ea40008000800 */
[----:B--2---:R-:W-:Y:S02]  /*0290*/  MOV R24, UR4 ;  /* 0x0000000400187c02 */ /* 0x004fe40008000f00 */
.L_x_2:
[----:B------:R-:W-:Y:S01]  /*02a0*/  IMAD.U32 R3, RZ, RZ, UR18 ;  /* 0x00000012ff037e24 */ /* 0x000fe2000f8e00ff */
[----:B------:R-:W-:Y:S04]  /*02b0*/  BSSY.RECONVERGENT B0, `(.L_x_4) ;  /* 0x000000c000007945 */ /* 0x000fe80003800200 */
[C---:B------:R-:W-:Y:S02]  /*02c0*/  ISETP.NE.OR P2, PT, R3.reuse, 0x1, !P1 ;  /* 0x000000010300780c */ /* 0x040fe40004f45670 */
[----:B------:R-:W-:-:S11]  /*02d0*/  ISETP.NE.OR P0, PT, R3, 0x3, !P1 ;  /* 0x000000030300780c */ /* 0x000fd60004f05670 */
[----:B------:R-:W-:Y:S05]  /*02e0*/  @P2 BRA `(.L_x_5) ;  /* 0x0000000000202947 */ /* 0x000fea0003800000 */
[----:B------:R-:W3:Y:S02]  /*02f0*/  LDCU.64 UR4, c[0x0][0x348] ;  /* 0x00006900ff0477ac */ /* 0x000ee40008000a00 */
[----:B---3--:R-:W-:Y:S02]  /*0300*/  UIADD3 UR6, UP1, UPT, UR4, 0x80, URZ ;  /* 0x0000008004067890 */ /* 0x008fe4000ff3e0ff */
[----:B------:R-:W-:Y:S02]  /*0310*/  UIADD3 UR4, UP0, UPT, UR4, 0x180, URZ ;  /* 0x0000018004047890 */ /* 0x000fe4000ff1e0ff */
[----:B------:R-:W-:Y:S02]  /*0320*/  UIADD3.X UR7, UPT, UPT, URZ, UR5, URZ, UP1, !UPT ;  /* 0x00000005ff077290 */ /* 0x000fe40008ffe4ff */
[----:B------:R-:W-:-:S07]  /*0330*/  UIADD3.X UR5, UPT, UPT, URZ, UR5, URZ, UP0, !UPT ;  /* 0x00000005ff057290 */ /* 0x000fce00087fe4ff */
[----:B------:R3:W-:Y:S02]  /*0340*/  UTMACCTL.PF [UR6] ;  /* 0x00000000060079b9 */ /* 0x0007e40008040000 */
[----:B------:R3:W-:Y:S02]  /*0350*/  UTMACCTL.PF [UR4] ;  /* 0x00000000040079b9 */ /* 0x0007e40008040000 */
[----:B---3--:R-:W-:Y:S01]  /*0360*/  NOP ;  /* 0x0000000000007918 */ /* 0x008fe20000000000 */
.L_x_5:
[----:B------:R-:W-:Y:S05]  /*0370*/  BSYNC.RECONVERGENT B0 ;  /* 0x0000000000007941 */ /* 0x000fea0003800200 */
.L_x_4:
[----:B------:R-:W-:Y:S04]  /*0380*/  BSSY.RECONVERGENT B0, `(.L_x_6) ;  /* 0x000000a000007945 */ /* 0x000fe80003800200 */
        /* <DEDUP_REMOVED lines=9> */
.L_x_7:
[----:B------:R-:W-:Y:S05]  /*0420*/  BSYNC.RECONVERGENT B0 ;  /* 0x0000000000007941 */ /* 0x000fea0003800200 */
.L_x_6:
[----:B------:R-:W3:Y:S01]  /*0430*/  LDCU.64 UR4, c[0x0][0x888] ;  /* 0x00011100ff0477ac */ /* 0x000ee20008000a00 */
[----:B------:R-:W-:Y:S02]  /*0440*/  UISETP.EQ.U32.AND UP2, UPT, UR8, URZ, UPT ;  /* 0x000000ff0800728c */ /* 0x000fe4000bf42070 */
[----:B------:R-:W-:Y:S02]  /*0450*/  UPLOP3.LUT UP4, UPT, UPT, UPT, UPT, 0x80, 0x8 ;  /* 0x000000000008789c */ /* 0x000fe40003f8f070 */
[----:B---3--:R-:W-:-:S04]  /*0460*/  UISETP.NE.U32.AND UP0, UPT, UR4, URZ, UPT ;  /* 0x000000ff0400728c */ /* 0x008fc8000bf05070 */
[----:B------:R-:W-:-:S04]  /*0470*/  UISETP.NE.AND.EX UP1, UPT, UR5, URZ, UPT, UP0 ;  /* 0x000000ff0500728c */ /* 0x000fc8000bf25300 */
[----:B------:R-:W-:-:S04]  /*0480*/  UISETP.EQ.OR.EX UP3, UPT, UR9, URZ, !UP1, UP2 ;  /* 0x000000ff0900728c */ /* 0x000fc8000cf62720 */
[----:B------:R-:W-:-:S05]  /*0490*/  UP2UR UR61, UPR, URZ, 0x8 ;  /* 0x00000008ff3d7883 */ /* 0x000fca0008000000 */
[----:B------:R-:W-:Y:S07]  /*04a0*/  BRA.U !UP3, `(.L_x_8) ;  /* 0x000000010b207547 */ /* 0x000fee000b800000 */
[----:B------:R-:W-:Y:S01]  /*04b0*/  UISETP.NE.U32.AND UP2, UPT, UR8, URZ, UPT ;  /* 0x000000ff0800728c */ /* 0x000fe2000bf45070 */
[----:B-----5:R-:W-:Y:S01]  /*04c0*/  FSETP.NEU.AND P0, PT, R27, RZ, PT ;  /* 0x000000ff1b00720b */ /* 0x020fe20003f0d000 */
[----:B------:R-:W-:Y:S02]  /*04d0*/  USEL UR4, URZ, 0xffffffff, UP1 ;  /* 0xffffffffff047887 */ /* 0x000fe40008800000 */
[----:B------:R-:W-:-:S10]  /*04e0*/  UISETP.NE.AND.EX UP2, UPT, UR9, URZ, UPT, UP2 ;  /* 0x000000ff0900728c */ /* 0x000fd4000bf45320 */
[----:B------:R-:W-:Y:S01]  /*04f0*/  VOTEU.ANY UP0, P0 ;  /* 0x0000000000ff7886 */ /* 0x000fe20000000100 */
[----:B------:R-:W-:-:S04]  /*0500*/  @!UP2 USEL UR4, URZ, 0xffffffff, UP0 ;  /* 0xffffffffff04a887 */ /* 0x000fc80008000000 */
[----:B------:R-:W-:-:S04]  /*0510*/  ULOP3.LUT UR4, UR4, 0x1, URZ, 0xc0, !UPT ;  /* 0x0000000104047892 */ /* 0x000fc8000f8ec0ff */
[----:B------:R-:W-:-:S11]  /*0520*/  UISETP.NE.U32.AND UP4, UPT, UR4, 0x1, UPT ;  /* 0x000000010400788c */ /* 0x000fd6000bf85070 */
.L_x_8:
[----:B------:R-:W3:Y:S01]  /*0530*/  SHFL.IDX PT, R3, R52, RZ, 0x1f ;  /* 0x00001fff34037589 */ /* 0x000ee200000e0000 */
[----:B------:R-:W-:Y:S01]  /*0540*/  R2UR UR4, R2 ;  /* 0x00000000020472ca */ /* 0x000fe200000e0000 */
[----:B------:R-:W-:-:S04]  /*0550*/  UISETP.NE.AND UP0, UPT, UR18, 0x2, UPT ;  /* 0x000000021200788c */ /* 0x000fc8000bf05270 */
[----:B------:R-:W-:-:S08]  /*0560*/  USEL UR52, URZ, 0x1, UP0 ;  /* 0x00000001ff347887 */ /* 0x000fd00008000000 */
[----:B------:R-:W-:-:S06]  /*0570*/  UISETP.EQ.AND UP2, UPT, UR4, URZ, !UP0 ;  /* 0x000000ff0400728c */ /* 0x000fcc000c742270 */
[----:B------:R-:W-:Y:S02]  /*0580*/  PLOP3.LUT P4, PT, P1, PT, UP2, 0x80, 0x8 ;  /* 0x000000000008781c */ /* 0x000fe40000f8f028 */
[----:B---3--:R-:W-:-:S13]  /*0590*/  ISETP.NE.AND P0, PT, R3, RZ, PT ;  /* 0x000000ff0300720c */ /* 0x008fda0003f05270 */
[----:B------:R-:W-:Y:S05]  /*05a0*/  @P0 BRA `(.L_x_9) ;  /* 0x00000000004c0947 */ /* 0x000fea0003800000 */
[----:B------:R-:W-:Y:S01]  /*05b0*/  UMOV UR4, 0x400 ;  /* 0x0000040000047882 */ /* 0x000fe20000000000 */
[----:B------:R-:W-:Y:S01]  /*05c0*/  UMOV UR8, 0x1 ;  /* 0x0000000100087882 */ /* 0x000fe20000000000 */
[----:B------:R-:W-:Y:S01]  /*05d0*/  UMOV UR6, 0x4 ;  /* 0x0000000400067882 */ /* 0x000fe20000000000 */
[----:B------:R-:W-:Y:S02]  /*05e0*/  ULEA UR4, UR62, UR4, 0x18 ;  /* 0x000000043e047291 */ /* 0x000fe4000f8ec0ff */
[----:B------:R-:W-:-:S04]  /*05f0*/  UIADD3 UR8, UPT, UPT, -UR8, 0x100000, URZ ;  /* 0x0010000008087890 */ /* 0x000fc8000fffe1ff */
[----:B------:R-:W-:Y:S02]  /*0600*/  USHF.L.U32 UR9, UR8, 0xb, URZ ;  /* 0x0000000b08097899 */ /* 0x000fe400080006ff */
[----:B------:R-:W-:Y:S02]  /*0610*/  USHF.L.U32 UR8, UR8, 0x1, URZ ;  /* 0x0000000108087899 */ /* 0x000fe400080006ff */
[----:B------:R-:W-:-:S04]  /*0620*/  UIADD3 UR6, UPT, UPT, -UR6, 0x100000, URZ ;  /* 0x0010000006067890 */ /* 0x000fc8000fffe1ff */
[----:B------:R-:W-:Y:S02]  /*0630*/  USHF.L.U32 UR7, UR6, 0xb, URZ ;  /* 0x0000000b06077899 */ /* 0x000fe400080006ff */
[----:B------:R-:W-:Y:S01]  /*0640*/  USHF.L.U32 UR6, UR6, 0x1, URZ ;  /* 0x0000000106067899 */ /* 0x000fe200080006ff */
[----:B------:R-:W-:Y:S01]  /*0650*/  ELECT P0, URZ, PT ;  /* 0x0000000000ff782f */ /* 0x000fe20003800000 */
[----:B------:R-:W3:Y:S02]  /*0660*/  FENCE.VIEW.ASYNC.S ;  /* 0x00000000000073c6 */ /* 0x000ee40000000000 */
[----:B---3--:R3:W4:Y:S08]  /*0670*/  SYNCS.EXCH.64 URZ, [UR4], UR8 ;  /* 0x0000000804ff75b2 */ /* 0x0087300008000100 */
[----:B------:R3:W1:Y:S01]  /*0680*/  SYNCS.EXCH.64 URZ, [UR4+0x18], UR6 ;  /* 0x0000180604ff75b2 */ /* 0x0006620008000100 */
[----:B------:R3:W1:Y:S01]  /*0690*/  SYNCS.EXCH.64 URZ, [UR4+0x8], UR8 ;  /* 0x0000080804ff75b2 */ /* 0x0006620008000100 */
[----:B------:R3:W1:Y:S01]  /*06a0*/  SYNCS.EXCH.64 URZ, [UR4+0x20], UR6 ;  /* 0x0000200604ff75b2 */ /* 0x0006620008000100 */
[----:B------:R3:W1:Y:S01]  /*06b0*/  SYNCS.EXCH.64 URZ, [UR4+0x10], UR8 ;  /* 0x0000100804ff75b2 */ /* 0x0006620008000100 */
[----:B------:R3:W1:Y:S01]  /*06c0*/  SYNCS.EXCH.64 URZ, [UR4+0x28], UR6 ;  /* 0x0000280604ff75b2 */ /* 0x0006620008000100 */
[----:B------:R-:W-:Y:S01]  /*06d0*/  NOP ;  /* 0x0000000000007918 */ /* 0x000fe20000000000 */
.L_x_9:
[----:B------:R-:W2:Y:S01]  /*06e0*/  SHFL.IDX PT, R3, R52, RZ, 0x1f ;  /* 0x00001fff34037589 */ /* 0x000ea200000e0000 */
[----:B------:R-:W-:Y:S01]  /*06f0*/  NOP ;  /* 0x0000000000007918 */ /* 0x000fe20000000000 */
[----:B--2---:R-:W-:-:S13]  /*0700*/  ISETP.NE.AND P0, PT, R3, 0x1, PT ;  /* 0x000000010300780c */ /* 0x004fda0003f05270 */
[----:B------:R-:W-:Y:S05]  /*0710*/  @P0 BRA `(.L_x_10) ;  /* 0x0000000000540947 */ /* 0x000fea0003800000 */
[----:B---3--:R-:W-:Y:S01]  /*0720*/  UMOV UR4, 0x400 ;  /* 0x0000040000047882 */ /* 0x008fe20000000000 */
        /* <DEDUP_REMOVED lines=10> */
[----:B------:R-:W2:Y:S02]  /*07d0*/  FENCE.VIEW.ASYNC.S ;  /* 0x00000000000073c6 */ /* 0x000ea40000000000 */
[----:B--2---:R2:W3:Y:S08]  /*07e0*/  SYNCS.EXCH.64 URZ, [UR4+0x30], UR8 ;  /* 0x0000300804ff75b2 */ /* 0x0044f00008000100 */
[----:B------:R2:W1:Y:S01]  /*07f0*/  SYNCS.EXCH.64 URZ, [UR4+0x50], UR6 ;  /* 0x0000500604ff75b2 */ /* 0x0004620008000100 */
[----:B------:R2:W1:Y:S01]  /*0800*/  SYNCS.EXCH.64 URZ, [UR4+0x38], UR8 ;  /* 0x0000380804ff75b2 */ /* 0x0004620008000100 */
[----:B------:R2:W1:Y:S01]  /*0810*/  SYNCS.EXCH.64 URZ, [UR4+0x58], UR6 ;  /* 0x0000580604ff75b2 */ /* 0x0004620008000100 */
[----:B------:R2:W1:Y:S01]  /*0820*/  SYNCS.EXCH.64 URZ, [UR4+0x40], UR8 ;  /* 0x0000400804ff75b2 */ /* 0x0004620008000100 */
[----:B------:R2:W1:Y:S01]  /*0830*/  SYNCS.EXCH.64 URZ, [UR4+0x60], UR6 ;  /* 0x0000600604ff75b2 */ /* 0x0004620008000100 */
[----:B------:R2:W1:Y:S01]  /*0840*/  SYNCS.EXCH.64 URZ, [UR4+0x48], UR8 ;  /* 0x0000480804ff75b2 */ /* 0x0004620008000100 */
[----:B------:R2:W1:Y:S01]  /*0850*/  SYNCS.EXCH.64 URZ, [UR4+0x68], UR6 ;  /* 0x0000680604ff75b2 */ /* 0x0004620008000100 */
[----:B------:R-:W-:Y:S01]  /*0860*/  NOP ;  /* 0x0000000000007918 */ /* 0x000fe20000000000 */
.L_x_10:
[----:B------:R-:W4:Y:S01]  /*0870*/  SHFL.IDX PT, R3, R52, RZ, 0x1f ;  /* 0x00001fff34037589 */ /* 0x000f2200000e0000 */
[----:B------:R-:W-:Y:S01]  /*0880*/  NOP ;  /* 0x0000000000007918 */ /* 0x000fe20000000000 */
[----:B----4-:R-:W-:-:S13]  /*0890*/  ISETP.NE.AND P0, PT, R3, 0x3, PT ;  /* 0x000000030300780c */ /* 0x010fda0003f05270 */
[----:B------:R-:W-:Y:S05]  /*08a0*/  @P0 BRA `(.L_x_11) ;  /* 0x00000000002c0947 */ /* 0x000fea0003800000 */
[----:B--23--:R-:W-:Y:S01]  /*08b0*/  UMOV UR6, 0x400 ;  /* 0x0000040000067882 */ /* 0x00cfe20000000000 */
[----:B------:R-:W-:Y:S01]  /*08c0*/  UMOV UR4, 0x20 ;  /* 0x0000002000047882 */ /* 0x000fe20000000000 */
[----:B------:R-:W-:Y:S02]  /*08d0*/  ULEA UR6, UR62, UR6, 0x18 ;  /* 0x000000063e067291 */ /* 0x000fe4000f8ec0ff */
[----:B------:R-:W-:-:S04]  /*08e0*/  UIADD3 UR4, UPT, UPT, -UR4, 0x100000, URZ ;  /* 0x0010000004047890 */ /* 0x000fc8000fffe1ff */
[----:B------:R-:W-:Y:S02]  /*08f0*/  USHF.L.U32 UR5, UR4, 0xb, URZ ;  /* 0x0000000b04057899 */ /* 0x000fe400080006ff */
[----:B------:R-:W-:Y:S01]  /*0900*/  USHF.L.U32 UR4, UR4, 0x1, URZ ;  /* 0x0000000104047899 */ /* 0x000fe200080006ff */
[----:B------:R-:W-:Y:S01]  /*0910*/  ELECT P0, URZ, PT ;  /* 0x0000000000ff782f */ /* 0x000fe20003800000 */
[----:B------:R-:W2:Y:S10]  /*0920*/  FENCE.VIEW.ASYNC.S ;  /* 0x00000000000073c6 */ /* 0x000eb40000000000 */
[----:B--2---:R4:W2:Y:S01]  /*0930*/  SYNCS.EXCH.64 URZ, [UR6+0x70], UR4 ;  /* 0x0000700406ff75b2 */ /* 0x0048a20008000100 */
[----:B------:R4:W3:Y:S02]  /*0940*/  SYNCS.EXCH.64 URZ, [UR6+0x78], UR4 ;  /* 0x0000780406ff75b2 */ /* 0x0008e40008000100 */
[----:B----4-:R-:W-:Y:S01]  /*0950*/  NOP ;  /* 0x0000000000007918 */ /* 0x010fe20000000000 */
.L_x_11:
[----:B------:R-:W4:Y:S01]  /*0960*/  SHFL.IDX PT, R3, R52, RZ, 0x1f ;  /* 0x00001fff34037589 */ /* 0x000f2200000e0000 */
[----:B------:R-:W-:Y:S01]  /*0970*/  NOP ;  /* 0x0000000000007918 */ /* 0x000fe20000000000 */
[----:B----4-:R-:W-:-:S13]  /*0980*/  ISETP.NE.AND P0, PT, R3, 0x4, PT ;  /* 0x000000040300780c */ /* 0x010fda0003f05270 */
[----:B------:R-:W-:Y:S05]  /*0990*/  @P0 BRA `(.L_x_12) ;  /* 0x0000000000480947 */ /* 0x000fea0003800000 */
[----:B--23--:R-:W-:Y:S01]  /*09a0*/  UMOV UR4, 0x720 ;  /* 0x0000072000047882 */ /* 0x00cfe20000000000 */
[----:B------:R-:W-:Y:S01]  /*09b0*/  UMOV UR6, 0x400 ;  /* 0x0000040000067882 */ /* 0x000fe20000000000 */
[----:B------:R-:W-:Y:S01]  /*09c0*/  USEL UR4, UR4, 0x620, UP4 ;  /* 0x0000062004047887 */ /* 0x000fe2000a000000 */
        /* <DEDUP_REMOVED lines=10> */
[----:B--2---:R4:W2:Y:S08]  /*0a70*/  SYNCS.EXCH.64 URZ, [UR6+0x80], UR8 ;  /* 0x0000800806ff75b2 */ /* 0x0048b00008000100 */
[----:B------:R4:W3:Y:S01]  /*0a80*/  SYNCS.EXCH.64 URZ, [UR6+0x90], UR4 ;  /* 0x0000900406ff75b2 */ /* 0x0008e20008000100 */
[----:B------:R4:W1:Y:S01]  /*0a90*/  SYNCS.EXCH.64 URZ, [UR6+0x88], UR8 ;  /* 0x0000880806ff75b2 */ /* 0x0008620008000100 */
[----:B------:R4:W1:Y:S02]  /*0aa0*/  SYNCS.EXCH.64 URZ, [UR6+0x98], UR4 ;  /* 0x0000980406ff75b2 */ /* 0x0008640008000100 */
[----:B----4-:R-:W-:Y:S01]  /*0ab0*/  NOP ;  /* 0x0000000000007918 */ /* 0x010fe20000000000 */
.L_x_12:
[----:B------:R-:W4:Y:S01]  /*0ac0*/  SHFL.IDX PT, R3, R52, RZ, 0x1f ;  /* 0x00001fff34037589 */ /* 0x000f2200000e0000 */
[----:B------:R-:W-:Y:S01]  /*0ad0*/  NOP ;  /* 0x0000000000007918 */ /* 0x000fe20000000000 */
[----:B----4-:R-:W-:-:S13]  /*0ae0*/  ISETP.NE.AND P0, PT, R3, 0x5, PT ;  /* 0x000000050300780c */ /* 0x010fda0003f05270 */
[----:B------:R-:W-:Y:S05]  /*0af0*/  @P0 BRA `(.L_x_13) ;  /* 0x0000000000540947 */ /* 0x000fea0003800000 */
[----:B--23--:R-:W-:Y:S01]  /*0b00*/  UMOV UR4, 0x400 ;  /* 0x0000040000047882 */ /* 0x00cfe20000000000 */
        /* <DEDUP_REMOVED lines=14> */
[----:B------:R4:W1:Y:S01]  /*0bf0*/  SYNCS.EXCH.64 URZ, [UR4+0xc8], UR8 ;  /* 0x0000c80804ff75b2 */ /* 0x0008620008000100 */
[----:B------:R4:W1:Y:S01]  /*0c00*/  SYNCS.EXCH.64 URZ, [UR4+0xb0], UR6 ;  /* 0x0000b00604ff75b2 */ /* 0x0008620008000100 */
[----:B------:R4:W1:Y:S01]  /*0c10*/  SYNCS.EXCH.64 URZ, [UR4+0xd0], UR8 ;  /* 0x0000d00804ff75b2 */ /* 0x0008620008000100 */
[----:B------:R4:W1:Y:S01]  /*0c20*/  SYNCS.EXCH.64 URZ, [UR4+0xb8], UR6 ;  /* 0x0000b80604ff75b2 */ /* 0x0008620008000100 */
[----:B------:R4:W1:Y:S02]  /*0c30*/  SYNCS.EXCH.64 URZ, [UR4+0xd8], UR8 ;  /* 0x0000d80804ff75b2 */ /* 0x0008640008000100 */
[----:B----4-:R-:W-:Y:S01]  /*0c40*/  NOP ;  /* 0x0000000000007918 */ /* 0x010fe20000000000 */
.L_x_13:
[----:B------:R-:W4:Y:S01]  /*0c50*/  SHFL.IDX PT, R3, R52, RZ, 0x1f ;  /* 0x00001fff34037589 */ /* 0x000f2200000e0000 */
[----:B------:R-:W-:Y:S01]  /*0c60*/  ISETP.NE.OR P1, PT, RZ, UR18, !P1 ;  /* 0x00000012ff007c0c */ /* 0x000fe2000cf25670 */
        /* <DEDUP_REMOVED lines=12> */
[----:B------:R4:W3:Y:S01]  /*0d30*/  SYNCS.EXCH.64 URZ, [UR4+0xf0], UR6 ;  /* 0x0000f00604ff75b2 */ /* 0x0008e20008000100 */
[----:B------:R4:W1:Y:S01]  /*0d40*/  SYNCS.EXCH.64 URZ, [UR4+0xe8], UR6 ;  /* 0x0000e80604ff75b2 */ /* 0x0008620008000100 */
[----:B------:R4:W1:Y:S02]  /*0d50*/  SYNCS.EXCH.64 URZ, [UR4+0xf8], UR6 ;  /* 0x0000f80604ff75b2 */ /* 0x0008640008000100 */
[----:B----4-:R-:W-:Y:S01]  /*0d60*/  NOP ;  /* 0x0000000000007918 */ /* 0x010fe20000000000 */
.L_x_14:
[----:B------:R-:W-:Y:S01]  /*0d70*/  VOTEU.ALL UP0, P1 ;  /* 0x0000000000ff7886 */ /* 0x000fe20000800000 */
[----:B--23--:R-:W-:Y:S01]  /*0d80*/  UMOV UR4, 0x20 ;  /* 0x0000002000047882 */ /* 0x00cfe20000000000 */
[----:B------:R-:W2:Y:S01]  /*0d90*/  LDCU UR7, c[0x0][0x36c] ;  /* 0x00006d80ff0777ac */ /* 0x000ea20008000800 */
[----:B------:R-:W-:Y:S01]  /*0da0*/  NOP ;  /* 0x0000000000007918 */ /* 0x000fe20000000000 */
[----:B-1----:R-:W-:Y:S01]  /*0db0*/  LOP3.LUT R5, R65, 0x1f, RZ, 0xc0, !PT ;  /* 0x0000001f41057812 */ /* 0x002fe200078ec0ff */
[----:B------:R-:W-:Y:S01]  /*0dc0*/  @!UP0 UMOV UR6, 0x400 ;  /* 0x0000040000068882 */ /* 0x000fe20000000000 */
[----:B------:R-:W-:-:S04]  /*0dd0*/  @!UP0 UIADD3 UR4, UPT, UPT, -UR4, 0x100000, URZ ;  /* 0x0010000004048890 */ /* 0x000fc8000fffe1ff */
[----:B------:R-:W-:Y:S02]  /*0de0*/  @!UP0 USHF.L.U32 UR5, UR4, 0xb, URZ ;  /* 0x0000000b04058899 */ /* 0x000fe400080006ff */
[----:B------:R-:W-:Y:S02]  /*0df0*/  @!UP0 USHF.L.U32 UR4, UR4, 0x1, URZ ;  /* 0x0000000104048899 */ /* 0x000fe400080006ff */
[----:B------:R-:W-:Y:S01]  /*0e00*/  @!UP0 ULEA UR6, UR62, UR6, 0x18 ;  /* 0x000000063e068291 */ /* 0x000fe2000f8ec0ff */
[----:B------:R-:W-:Y:S01]  /*0e10*/  VOTEU.ALL UP0, P1 ;  /* 0x0000000000ff7886 */ /* 0x000fe20000800000 */
[----:B------:R-:W-:Y:S02]  /*0e20*/  UISETP.NE.AND UP5, UPT, UR18, URZ, UPT ;  /* 0x000000ff1200728c */ /* 0x000fe4000bfa5270 */
[----:B--2---:R-:W-:Y:S01]  /*0e30*/  UISETP.EQ.U32.AND UP6, UPT, UR7, 0x1, UPT ;  /* 0x000000010700788c */ /* 0x004fe2000bfc2070 */
[----:B------:R-:W1:Y:S07]  /*0e40*/  FENCE.VIEW.ASYNC.S ;  /* 0x00000000000073c6 */ /* 0x000e6e0000000000 */
[----:B-1----:R1:W2:Y:S01]  /*0e50*/  @!UP0 SYNCS.EXCH.64 URZ, [UR6+0x100], UR4 ;  /* 0x0001000406ff85b2 */ /* 0x0022a20008000100 */
[----:B------:R-:W-:Y:S05]  /*0e60*/  BRA.U !UP6, `(.L_x_15) ;  /* 0x000000010e087547 */ /* 0x000fea000b800000 */
[----:B--2---:R-:W-:Y:S01]  /*0e70*/  UCGABAR_ARV ;  /* 0x00000000000079c7 */ /* 0x004fe20008000000 */
[----:B------:R-:W-:Y:S05]  /*0e80*/  BRA `(.L_x_16) ;  /* 0x0000000000047947 */ /* 0x000fea0003800000 */
.L_x_15:
[----:B--2---:R-:W-:Y:S01]  /*0e90*/  NOP ;  /* 0x0000000000007918 */ /* 0x004fe20000000000 */
.L_x_16:
[----:B------:R-:W2:Y:S01]  /*0ea0*/  S2UR UR26, SR_CTAID.X ;  /* 0x00000000001a79c3 */ /* 0x000ea20000002500 */
[----:B------:R-:W-:-:S05]  /*0eb0*/  CS2R.32 R54, SR_CgaSize ;  /* 0x0000000000367805 */ /* 0x000fca0000008a00 */
[----:B------:R-:W-:-:S05]  /*0ec0*/  IMAD R54, R54, -0xa0, RZ ;  /* 0xffffff6036367824 */ /* 0x000fca00078e02ff */
[----:B-1----:R-:W-:-:S14]  /*0ed0*/  R2UR UR5, R54 ;  /* 0x00000000360572ca */ /* 0x002fdc00000e0000 */
[----:B------:R-:W1:Y:S01]  /*0ee0*/  LDCU UR5, c[0x0][UR5+0x2b0] ;  /* 0x00005600050577ac */ /* 0x000e620008000800 */
[----:B------:R-:W-:Y:S02]  /*0ef0*/  R2UR UR9, R2 ;  /* 0x00000000020972ca */ /* 0x000fe400000e0000 */
[----:B------:R-:W-:-:S05]  /*0f00*/  CS2R.32 R54, SR_CgaSize ;  /* 0x0000000000367805 */ /* 0x000fca0000008a00 */
[----:B------:R-:W-:-:S05]  /*0f10*/  IMAD R54, R54, -0xa0, RZ ;  /* 0xffffff6036367824 */ /* 0x000fca00078e02ff */
[----:B------:R-:W-:-:S14]  /*0f20*/  R2UR UR4, R54 ;  /* 0x00000000360472ca */ /* 0x000fdc00000e0000 */
[----:B------:R-:W3:Y:S01]  /*0f30*/  LDCU UR4, c[0x0][UR4+0x2b4] ;  /* 0x00005680040477ac */ /* 0x000ee20008000800 */
[----:B------:R-:W4:Y:S01]  /*0f40*/  S2UR UR27, SR_CTAID.Y ;  /* 0x00000000001b79c3 */ /* 0x000f220000002600 */
[----:B------:R-:W-:-:S05]  /*0f50*/  CS2R.32 R54, SR_CgaSize ;  /* 0x0000000000367805 */ /* 0x000fca0000008a00 */
[----:B------:R-:W-:-:S05]  /*0f60*/  IMAD R54, R54, -0xa0, RZ ;  /* 0xffffff6036367824 */ /* 0x000fca00078e02ff */
[----:B------:R-:W-:-:S14]  /*0f70*/  R2UR UR7, R54 ;  /* 0x00000000360772ca */ /* 0x000fdc00000e0000 */
[----:B------:R-:W3:Y:S01]  /*0f80*/  LDCU UR7, c[0x0][UR7+0x2a0] ;  /* 0x00005400070777ac */ /* 0x000ee20008000800 */
[----:B------:R-:W-:-:S05]  /*0f90*/  CS2R.32 R54, SR_CgaSize ;  /* 0x0000000000367805 */ /* 0x000fca0000008a00 */
[----:B------:R-:W-:-:S05]  /*0fa0*/  IMAD R54, R54, -0xa0, RZ ;  /* 0xffffff6036367824 */ /* 0x000fca00078e02ff */
[----:B------:R-:W-:-:S14]  /*0fb0*/  R2UR UR8, R54 ;  /* 0x00000000360872ca */ /* 0x000fdc00000e0000 */
[----:B------:R-:W3:Y:S01]  /*0fc0*/  LDCU UR8, c[0x0][UR8+0x2a4] ;  /* 0x00005480080877ac */ /* 0x000ee20008000800 */
[----:B------:R-:W-:Y:S01]  /*0fd0*/  UISETP.GT.U32.AND UP0, UPT, UR9, 0xffff, UPT ;  /* 0x0000ffff0900788c */ /* 0x000fe2000bf04070 */
[----:B------:R-:W3:Y:S01]  /*0fe0*/  LDCU UR19, c[0x0][0xb24] ;  /* 0x00016480ff1377ac */ /* 0x000ee20008000800 */
[----:B------:R-:W3:Y:S01]  /*0ff0*/  LDCU UR39, c[0x0][0xb24] ;  /* 0x00016480ff2777ac */ /* 0x000ee20008000800 */
[----:B--2---:R-:W-:Y:S01]  /*1000*/  I2FP.F32.U32 R4, UR26 ;  /* 0x0000001a00047c45 */ /* 0x004fe20008201000 */
[----:B------:R-:W2:Y:S04]  /*1010*/  LDCU UR22, c[0x0][0xb30] ;  /* 0x00016600ff1677ac */ /* 0x000ea80008000800 */
[----:B-1----:R-:W-:Y:S01]  /*1020*/  FMUL R4, R4, UR5 ;  /* 0x0000000504047c20 */ /* 0x002fe20008400000 */
[----:B------:R-:W-:Y:S01]  /*1030*/  USHF.L.U32 UR31, UR62, 0x8, URZ ;  /* 0x000000083e1f7899 */ /* 0x000fe200080006ff */
[----:B----4-:R-:W-:Y:S01]  /*1040*/  I2FP.F32.U32 R3, UR27 ;  /* 0x0000001b00037c45 */ /* 0x010fe20008201000 */
[----:B------:R-:W-:-:S03]  /*1050*/  USHF.L.U32 UR70, UR26, 0x6, URZ ;  /* 0x000000061a467899 */ /* 0x000fc600080006ff */
[----:B------:R-:W1:Y:S01]  /*1060*/  F2I.U32.TRUNC.NTZ R4, R4 ;  /* 0x0000000400047305 */ /* 0x000e62000020f000 */
[----:B------:R-:W-:Y:S01]  /*1070*/  USEL UR30, UR9, 0xffff, !UP0 ;  /* 0x0000ffff091e7887 */ /* 0x000fe2000c000000 */
[----:B---3--:R-:W-:-:S06]  /*1080*/  FMUL R3, R3, UR4 ;  /* 0x0000000403037c20 */ /* 0x008fcc0008400000 */
[----:B------:R-:W3:Y:S01]  /*1090*/  F2I.U32.TRUNC.NTZ R3, R3 ;  /* 0x0000000300037305 */ /* 0x000ee2000020f000 */
[----:B-1----:R-:W-:Y:S02]  /*10a0*/  R2UR UR4, R4 ;  /* 0x00000000040472ca */ /* 0x002fe400000e0000 */
[----:B------:R-:W-:Y:S02]  /*10b0*/  PRMT R4, RZ, 0x7610, R4 ;  /* 0x00007610ff047816 */ /* 0x000fe40000000004 */
[----:B---3--:R-:W-:Y:S02]  /*10c0*/  R2UR UR6, R3 ;  /* 0x00000000030672ca */ /* 0x008fe400000e0000 */
[----:B------:R-:W-:-:S07]  /*10d0*/  PRMT R3, RZ, 0x7610, R3 ;  /* 0x00007610ff037816 */ /* 0x000fce0000000003 */
[----:B------:R-:W-:-:S04]  /*10e0*/  UIADD3 UR5, UPT, UPT, -UR4, URZ, URZ ;  /* 0x000000ff04057290 */ /* 0x000fc8000fffe1ff */
[----:B------:R-:W-:Y:S02]  /*10f0*/  UIMAD UR5, UR7, UR5, UR26 ;  /* 0x00000005070572a4 */ /* 0x000fe4000f8e021a */
[----:B------:R-:W-:-:S04]  /*1100*/  UIADD3 UR4, UPT, UPT, -UR6, URZ, URZ ;  /* 0x000000ff06047290 */ /* 0x000fc8000fffe1ff */
[----:B------:R-:W-:Y:S01]  /*1110*/  IMAD.U32 R54, RZ, RZ, UR5 ;  /* 0x00000005ff367e24 */ /* 0x000fe2000f8e00ff */
[----:B------:R-:W-:-:S06]  /*1120*/  UIMAD UR4, UR8, UR4, UR27 ;  /* 0x00000004080472a4 */ /* 0x000fcc000f8e021b */
[----:B------:R-:W-:Y:S01]  /*1130*/  IMAD.U32 R53, RZ, RZ, UR4 ;  /* 0x00000004ff357e24 */ /* 0x000fe2000f8e00ff */
[----:B--2---:R-:W-:Y:S06]  /*1140*/  BRA.U UP5, `(.L_x_17) ;  /* 0x00000001056c7547 */ /* 0x004fec000b800000 */
[----:B------:R-:W-:Y:S02]  /*1150*/  R2UR UR4, R53 ;  /* 0x00000000350472ca */ /* 0x000fe400000e0000 */
[----:B------:R-:W-:-:S11]  /*1160*/  R2UR UR10, R54 ;  /* 0x00000000360a72ca */ /* 0x000fd600000e0000 */
[----:B------:R-:W-:Y:S02]  /*1170*/  UISETP.NE.AND UP0, UPT, UR4, URZ, UPT ;  /* 0x000000ff0400728c */ /* 0x000fe4000bf05270 */
[----:B------:R-:W-:Y:S02]  /*1180*/  ULOP3.LUT UR4, UR10, 0x2, URZ, 0x3c, !UPT ;  /* 0x000000020a047892 */ /* 0x000fe4000f8e3cff */
[----:B------:R-:W-:Y:S02]  /*1190*/  UISETP.GT.U32.AND UP2, UPT, UR10, 0x1, UP0 ;  /* 0x000000010a00788c */ /* 0x000fe40008744070 */
[----:B------:R-:W-:Y:S02]  /*11a0*/  ULOP3.LUT UR5, UR10, 0x4, URZ, 0x3c, !UPT ;  /* 0x000000040a057892 */ /* 0x000fe4000f8e3cff */
[----:B------:R-:W-:Y:S02]  /*11b0*/  USEL UR8, URZ, 0x1, UP2 ;  /* 0x00000001ff087887 */ /* 0x000fe40009000000 */
[----:B------:R-:W-:-:S02]  /*11c0*/  USEL UR7, URZ, 0x2, UP2 ;  /* 0x00000002ff077887 */ /* 0x000fc40009000000 */
[----:B------:R-:W-:Y:S02]  /*11d0*/  UISETP.GT.U32.AND UP2, UPT, UR4, 0x1, UP0 ;  /* 0x000000010400788c */ /* 0x000fe40008744070 */
[----:B------:R-:W-:Y:S02]  /*11e0*/  ULOP3.LUT UR4, UR10, 0x6, URZ, 0x3c, !UPT ;  /* 0x000000060a047892 */ /* 0x000fe4000f8e3cff */
[----:B------:R-:W-:Y:S02]  /*11f0*/  USEL UR6, URZ, 0x4, UP2 ;  /* 0x00000004ff067887 */ /* 0x000fe40009000000 */
[----:B------:R-:W-:Y:S02]  /*1200*/  USEL UR9, URZ, 0x8, UP2 ;  /* 0x00000008ff097887 */ /* 0x000fe40009000000 */
[----:B------:R-:W-:Y:S02]  /*1210*/  UISETP.GT.U32.AND UP2, UPT, UR5, 0x1, UP0 ;  /* 0x000000010500788c */ /* 0x000fe40008744070 */
[----:B------:R-:W-:-:S02]  /*1220*/  UISETP.GT.U32.AND UP0, UPT, UR4, 0x1, UP0 ;  /* 0x000000010400788c */ /* 0x000fc40008704070 */
[----:B------:R-:W-:Y:S02]  /*1230*/  USEL UR4, URZ, 0x10, UP2 ;  /* 0x00000010ff047887 */ /* 0x000fe40009000000 */
[----:B------:R-:W-:Y:S02]  /*1240*/  UIADD3 UR5, UPT, UPT, UR6, UR7, UR8 ;  /* 0x0000000706057290 */ /* 0x000fe4000fffe008 */
[----:B------:R-:W-:Y:S02]  /*1250*/  USEL UR7, URZ, 0x40, UP0 ;  /* 0x00000040ff077887 */ /* 0x000fe40008000000 */
[----:B------:R-:W-:Y:S02]  /*1260*/  USEL UR8, URZ, 0x20, UP2 ;  /* 0x00000020ff087887 */ /* 0x000fe40009000000 */
[----:B------:R-:W-:Y:S02]  /*1270*/  UIADD3 UR5, UPT, UPT, UR4, UR5, UR9 ;  /* 0x0000000504057290 */ /* 0x000fe4000fffe009 */
[----:B------:R-:W-:-:S02]  /*1280*/  ULOP3.LUT UR4, UR10, 0xfffffffe, URZ, 0xc0, !UPT ;  /* 0xfffffffe0a047892 */ /* 0x000fc4000f8ec0ff */
[----:B------:R-:W-:Y:S02]  /*1290*/  USEL UR6, URZ, 0x80, UP0 ;  /* 0x00000080ff067887 */ /* 0x000fe40008000000 */
[----:B------:R-:W-:-:S03]  /*12a0*/  UIADD3 UR5, UPT, UPT, UR7, UR5, UR8 ;  /* 0x0000000507057290 */ /* 0x000fc6000fffe008 */
[----:B------:R-:W-:Y:S01]  /*12b0*/  UMOV UR7, 0x3 ;  /* 0x0000000300077882 */ /* 0x000fe20000000000 */
[----:B------:R-:W-:Y:S02]  /*12c0*/  UIADD3 UR5, UPT, UPT, UR5, UR6, URZ ;  /* 0x0000000605057290 */ /* 0x000fe4000fffe0ff */
[----:B------:R-:W-:-:S04]  /*12d0*/  USHF.L.U32 UR4, UR7, UR4, URZ ;  /* 0x0000000407047299 */ /* 0x000fc800080006ff */
[----:B------:R-:W-:Y:S02]  /*12e0*/  IMAD.U32 R4, RZ, RZ, UR5 ;  /* 0x00000005ff047e24 */ /* 0x000fe4000f8e00ff */
[----:B------:R-:W-:-:S07]  /*12f0*/  IMAD.U32 R3, RZ, RZ, UR4 ;  /* 0x00000004ff037e24 */ /* 0x000fce000f8e00ff */
.L_x_17:
[----:B------:R-:W1:Y:S01]  /*1300*/  S2UR UR60, SR_CTAID.Z ;  /* 0x00000000003c79c3 */ /* 0x000e620000002700 */
[----:B------:R-:W-:Y:S01]  /*1310*/  UISETP.GE.AND UP0, UPT, UR19, 0x1, UPT ;  /* 0x000000011300788c */ /* 0x000fe2000bf06270 */
[----:B------:R-:W-:-:S08]  /*1320*/  UMOV UR23, 0x55 ;  /* 0x0000005500177882 */ /* 0x000fd00000000000 */
[----:B------:R-:W-:Y:S05]  /*1330*/  BRA.U !UP0, `(.L_x_18) ;  /* 0x0000000108d07547 */ /* 0x000fea000b800000 */
[----:B------:R-:W2:Y:S01]  /*1340*/  LDCU.128 UR12, c[0x0][0xb10] ;  /* 0x00016200ff0c77ac */ /* 0x000ea20008000c00 */
[----:B------:R-:W3:Y:S01]  /*1350*/  LDCU UR6, c[0x0][0x370] ;  /* 0x00006e00ff0677ac */ /* 0x000ee20008000800 */
[----:B------:R-:W4:Y:S01]  /*1360*/  LDCU UR7, c[0x0][0x374] ;  /* 0x00006e80ff0777ac */ /* 0x000f220008000800 */
[----:B------:R-:W1:Y:S01]  /*1370*/  LDCU UR20, c[0x0][0xb0c] ;  /* 0x00016180ff1477ac */ /* 0x000e620008000800 */
[----:B------:R-:W1:Y:S01]  /*1380*/  LDCU UR21, c[0x0][0xb20] ;  /* 0x00016400ff1577ac */ /* 0x000e620008000800 */
[----:B------:R-:W1:Y:S01]  /*1390*/  LDCU.64 UR8, c[0x0][0xb28] ;  /* 0x00016500ff0877ac */ /* 0x000e620008000a00 */
[----:B--2---:R-:W-:Y:S02]  /*13a0*/  UISETP.NE.AND UP3, UPT, UR14, 0x1, UPT ;  /* 0x000000010e00788c */ /* 0x004fe4000bf65270 */
[----:B----4-:R-:W-:Y:S02]  /*13b0*/  UIMAD.WIDE.U32 UR10, UR7, UR15, URZ ;  /* 0x0000000f070a72a5 */ /* 0x010fe4000f8e00ff */
[----:B---3--:R-:W-:-:S02]  /*13c0*/  UIMAD.WIDE.U32 UR16, UR6, UR12, URZ ;  /* 0x0000000c061072a5 */ /* 0x008fc4000f8e00ff */
[----:B-1----:R-:W-:Y:S02]  /*13d0*/  UISETP.NE.AND UP0, UPT, UR20, 0x1, UPT ;  /* 0x000000011400788c */ /* 0x002fe4000bf05270 */
[----:B------:R-:W-:Y:S01]  /*13e0*/  UIMAD.WIDE.U32 UR4, UR26, UR12, URZ ;  /* 0x0000000c1a0472a5 */ /* 0x000fe2000f8e00ff */
[----:B------:R-:W-:Y:S02]  /*13f0*/  UMOV UR10, UR11 ;  /* 0x0000000b000a7c82 */ /* 0x000fe40008000000 */
[----:B------:R-:W-:Y:S01]  /*1400*/  UMOV UR16, UR17 ;  /* 0x0000001100107c82 */ /* 0x000fe20008000000 */
[----:B------:R-:W-:Y:S02]  /*1410*/  @UP3 USHF.R.U32.HI UR7, URZ, UR21, UR10 ;  /* 0x00000015ff073299 */ /* 0x000fe4000801160a */
[----:B------:R-:W-:Y:S02]  /*1420*/  UISETP.NE.AND UP2, UPT, UR19, 0x1, UPT ;  /* 0x000000011300788c */ /* 0x000fe4000bf45270 */
[----:B------:R-:W-:-:S02]  /*1430*/  USHF.R.U32.HI UR5, URZ, UR13, UR5 ;  /* 0x0000000dff057299 */ /* 0x000fc40008011605 */
[----:B------:R-:W-:Y:S02]  /*1440*/  @UP0 USHF.R.U32.HI UR6, URZ, UR13, UR16 ;  /* 0x0000000dff060299 */ /* 0x000fe40008011610 */
[----:B------:R-:W-:Y:S02]  /*1450*/  UIMAD.WIDE.U32 UR12, UR27, UR15, URZ ;  /* 0x0000000f1b0c72a5 */ /* 0x000fe4000f8e00ff */
[----:B------:R-:W-:Y:S02]  /*1460*/  UIMAD.WIDE.U32 UR10, UR7, UR8, URZ ;  /* 0x00000008070a72a5 */ /* 0x000fe4000f8e00ff */
[----:B------:R-:W-:Y:S02]  /*1470*/  UIMAD.WIDE.U32 UR16, UR6, UR8, URZ ;  /* 0x00000008061072a5 */ /* 0x000fe4000f8e00ff */
[----:B------:R-:W-:Y:S01]  /*1480*/  USEL UR5, UR26, UR5, !UP0 ;  /* 0x000000051a057287 */ /* 0x000fe2000c000000 */
[----:B------:R-:W-:Y:S02]  /*1490*/  UMOV UR4, UR13 ;  /* 0x0000000d00047c82 */ /* 0x000fe40008000000 */
[----:B------:R-:W-:Y:S01]  /*14a0*/  UMOV UR10, UR11 ;  /* 0x0000000b000a7c82 */ /* 0x000fe20008000000 */
[----:B------:R-:W-:-:S02]  /*14b0*/  USHF.R.U32.HI UR4, URZ, UR21, UR4 ;  /* 0x00000015ff047299 */ /* 0x000fc40008011604 */
[----:B------:R-:W-:Y:S01]  /*14c0*/  @UP2 USHF.R.U32.HI UR7, URZ, UR9, UR10 ;  /* 0x00000009ff072299 */ /* 0x000fe2000801160a */
[----:B------:R-:W-:Y:S01]  /*14d0*/  UMOV UR16, UR17 ;  /* 0x0000001100107c82 */ /* 0x000fe20008000000 */
[----:B------:R-:W-:Y:S02]  /*14e0*/  USEL UR4, UR27, UR4, !UP3 ;  /* 0x000000041b047287 */ /* 0x000fe4000d800000 */
[----:B------:R-:W-:Y:S02]  /*14f0*/  @UP2 USHF.R.U32.HI UR6, URZ, UR9, UR16 ;  /* 0x00000009ff062299 */ /* 0x000fe40008011610 */
[----:B------:R-:W-:Y:S02]  /*1500*/  UIMAD UR7, UR7, UR19, URZ ;  /* 0x00000013070772a4 */ /* 0x000fe4000f8e02ff */
[----:B------:R-:W-:Y:S02]  /*1510*/  UIMAD UR12, UR6, UR19, URZ ;  /* 0x00000013060c72a4 */ /* 0x000fe4000f8e02ff */
[----:B------:R-:W-:-:S02]  /*1520*/  UISETP.GE.AND UP0, UPT, UR4, UR7, UPT ;  /* 0x000000070400728c */ /* 0x000fc4000bf06270 */
[----:B------:R-:W-:Y:S02]  /*1530*/  UIMAD.WIDE.U32 UR10, UR4, UR8, URZ ;  /* 0x00000008040a72a5 */ /* 0x000fe4000f8e00ff */
[----:B------:R-:W-:Y:S02]  /*1540*/  UISETP.GE.OR UP0, UPT, UR5, UR12, UP0 ;  /* 0x0000000c0500728c */ /* 0x000fe40008706670 */
[----:B------:R-:W-:Y:S02]  /*1550*/  UIMAD.WIDE.U32 UR12, UR5, UR8, URZ ;  /* 0x00000008050c72a5 */ /* 0x000fe4000f8e00ff */
[----:B------:R-:W-:Y:S01]  /*1560*/  UIADD3 UR10, UPT, UPT, -UR4, URZ, URZ ;  /* 0x000000ff040a7290 */ /* 0x000fe2000fffe1ff */
[----:B------:R-:W-:Y:S01]  /*1570*/  UMOV UR8, UR11 ;  /* 0x0000000b00087c82 */ /* 0x000fe20008000000 */
[----:B------:R-:W-:Y:S02]  /*1580*/  UIADD3 UR11, UPT, UPT, -UR5, URZ, URZ ;  /* 0x000000ff050b7290 */ /* 0x000fe4000fffe1ff */
[----:B------:R-:W-:-:S03]  /*1590*/  USHF.R.U32.HI UR8, URZ, UR9, UR8 ;  /* 0x00000009ff087299 */ /* 0x000fc60008011608 */
[----:B------:R-:W-:Y:S01]  /*15a0*/  @!UP0 UMOV UR7, UR13 ;  /* 0x0000000d00078c82 */ /* 0x000fe20008000000 */
[----:B------:R-:W-:Y:S02]  /*15b0*/  UIMAD UR27, UR14, UR10, UR27 ;  /* 0x0000000a0e1b72a4 */ /* 0x000fe4000f8e021b */
[----:B------:R-:W-:Y:S02]  /*15c0*/  USEL UR8, UR4, UR8, !UP2 ;  /* 0x0000000804087287 */ /* 0x000fe4000d000000 */
[----:B------:R-:W-:Y:S02]  /*15d0*/  @!UP0 USHF.R.U32.HI UR7, URZ, UR9, UR7 ;  /* 0x00000009ff078299 */ /* 0x000fe40008011607 */
[----:B------:R-:W-:Y:S02]  /*15e0*/  UIADD3 UR9, UPT, UPT, -UR8, URZ, URZ ;  /* 0x000000ff08097290 */ /* 0x000fe4000fffe1ff */
[----:B------:R-:W-:Y:S02]  /*15f0*/  @!UP0 USEL UR7, UR5, UR7, !UP2 ;  /* 0x0000000705078287 */ /* 0x000fe4000d000000 */
[----:B------:R-:W-:-:S02]  /*1600*/  UIMAD UR9, UR19, UR9, UR4 ;  /* 0x00000009130972a4 */ /* 0x000fc4000f8e0204 */
[----:B------:R-:W-:Y:S02]  /*1610*/  @!UP0 UIADD3 UR8, UPT, UPT, UR8, -UR7, URZ ;  /* 0x8000000708088290 */ /* 0x000fe4000fffe0ff */
[----:B------:R-:W-:Y:S02]  /*1620*/  @!UP0 UIMAD UR6, UR9, UR6, UR7 ;  /* 0x00000006090682a4 */ /* 0x000fe4000f8e0207 */
[----:B------:R-:W-:Y:S02]  /*1630*/  @!UP0 UIMAD UR4, UR8, UR19, UR5 ;  /* 0x00000013080482a4 */ /* 0x000fe4000f8e0205 */
[----:B------:R-:W-:Y:S02]  /*1640*/  UIMAD UR26, UR20, UR11, UR26 ;  /* 0x0000000b141a72a4 */ /* 0x000fe4000f8e021a */
[----:B------:R-:W-:Y:S01]  /*1650*/  UIMAD UR27, UR4, UR14, UR27 ;  /* 0x0000000e041b72a4 */ /* 0x000fe2000f8e021b */
[----:B------:R-:W-:Y:S02]  /*1660*/  @!UP0 UMOV UR5, UR6 ;  /* 0x0000000600058c82 */ /* 0x000fe40008000000 */
[----:B------:R-:W-:-:S12]  /*1670*/  UIMAD UR26, UR5, UR20, UR26 ;  /* 0x00000014051a72a4 */ /* 0x000fd8000f8e021a */
.L_x_18:
[----:B------:R-:W-:Y:S02]  /*1680*/  UISETP.NE.AND UP2, UPT, UR22, 0x1, UPT ;  /* 0x000000011600788c */ /* 0x000fe4000bf45270 */
[----:B------:R-:W-:Y:S02]  /*1690*/  ULOP3.LUT UR30, UR30, 0xffff, URZ, 0xc0, !UPT ;  /* 0x0000ffff1e1e7892 */ /* 0x000fe4000f8ec0ff */
[----:B------:R-:W-:Y:S02]  /*16a0*/  UISETP.NE.AND UP0, UPT, UR18, 0x2, UPT ;  /* 0x000000021200788c */ /* 0x000fe4000bf05270 */
[----:B------:R-:W-:Y:S02]  /*16b0*/  ULOP3.LUT UR31, UR31, 0x600, URZ, 0xc0, !UPT ;  /* 0x000006001f1f7892 */ /* 0x000fe4000f8ec0ff */
[----:B------:R-:W-:Y:S02]  /*16c0*/  ULOP3.LUT UR70, UR70, 0x40, URZ, 0xc0, !UPT ;  /* 0x0000004046467892 */ /* 0x000fe4000f8ec0ff */
[----:B------:R-:W-:Y:S01]  /*16d0*/  USHF.L.U32 UR30, UR23, UR30, URZ ;  /* 0x0000001e171e7299 */ /* 0x000fe200080006ff */
[----:B------:R-:W-:Y:S11]  /*16e0*/  BRA.U UP2, `(.L_x_19) ;  /* 0x0000000102407547 */ /* 0x000ff6000b800000 */
[----:B------:R-:W2:Y:S01]  /*16f0*/  LDCU.128 UR8, c[0x0][0xb10] ;  /* 0x00016200ff0877ac */ /* 0x000ea20008000c00 */
[----:B------:R-:W3:Y:S01]  /*1700*/  LDCU UR12, c[0x0][0xb0c] ;  /* 0x00016180ff0c77ac */ /* 0x000ee20008000800 */
[----:B------:R-:W4:Y:S01]  /*1710*/  LDCU UR13, c[0x0][0xb20] ;  /* 0x00016400ff0d77ac */ /* 0x000f220008000800 */
[----:B--2---:R-:W-:Y:S02]  /*1720*/  UIMAD.WIDE.U32 UR4, UR26, UR8, URZ ;  /* 0x000000081a0472a5 */ /* 0x004fe4000f8e00ff */
[----:B------:R-:W-:Y:S02]  /*1730*/  UIMAD.WIDE.U32 UR6, UR27, UR11, URZ ;  /* 0x0000000b1b0672a5 */ /* 0x000fe4000f8e00ff */
[----:B---3--:R-:W-:Y:S02]  /*1740*/  UISETP.NE.AND UP2, UPT, UR12, 0x1, UPT ;  /* 0x000000010c00788c */ /* 0x008fe4000bf45270 */
[----:B------:R-:W-:-:S03]  /*1750*/  USHF.R.U32.HI UR5, URZ, UR9, UR5 ;  /* 0x00000009ff057299 */ /* 0x000fc60008011605 */
[----:B------:R-:W-:Y:S01]  /*1760*/  UMOV UR4, UR7 ;  /* 0x0000000700047c82 */ /* 0x000fe20008000000 */
[----:B------:R-:W-:Y:S02]  /*1770*/  USEL UR5, UR26, UR5, !UP2 ;  /* 0x000000051a057287 */ /* 0x000fe4000d000000 */
[----:B------:R-:W-:Y:S02]  /*1780*/  UISETP.NE.AND UP2, UPT, UR10, 0x1, UPT ;  /* 0x000000010a00788c */ /* 0x000fe4000bf45270 */
[----:B----4-:R-:W-:-:S04]  /*1790*/  USHF.R.U32.HI UR4, URZ, UR13, UR4 ;  /* 0x0000000dff047299 */ /* 0x010fc80008011604 */
[----:B------:R-:W-:-:S04]  /*17a0*/  USEL UR4, UR27, UR4, !UP2 ;  /* 0x000000041b047287 */ /* 0x000fc8000d000000 */
[----:B------:R-:W-:Y:S02]  /*17b0*/  UIADD3 UR6, UPT, UPT, UR5, -UR4, URZ ;  /* 0x8000000405067290 */ /* 0x000fe4000fffe0ff */
[----:B------:R-:W-:Y:S02]  /*17c0*/  UIADD3 UR4, UPT, UPT, -UR5, UR4, URZ ;  /* 0x0000000405047290 */ /* 0x000fe4000fffe1ff */
[----:B------:R-:W-:Y:S02]  /*17d0*/  UIMAD UR27, UR6, UR10, UR27 ;  /* 0x0000000a061b72a4 */ /* 0x000fe4000f8e021b */
[----:B------:R-:W-:-:S12]  /*17e0*/  UIMAD UR26, UR4, UR12, UR26 ;  /* 0x0000000c041a72a4 */ /* 0x000fd8000f8e021a */
.L_x_19:
[----:B------:R-:W-:Y:S05]  /*17f0*/  BRA.U !UP6, `(.L_x_20) ;  /* 0x000000010e0c7547 */ /* 0x000fea000b800000 */
[----:B------:R-:W-:Y:S01]  /*1800*/  UCGABAR_WAIT ;  /* 0x0000000000007dc7 */ /* 0x000fe20008000000 */
[----:B------:R-:W-:Y:S01]  /*1810*/  CCTL.IVALL ;  /* 0x00000000ff00798f */ /* 0x000fe20002000000 */
[----:B------:R-:W-:Y:S05]  /*1820*/  BRA `(.L_x_21) ;  /* 0x0000000000047947 */ /* 0x000fea0003800000 */
.L_x_20:
[----:B------:R-:W-:Y:S06]  /*1830*/  BAR.SYNC.DEFER_BLOCKING 0x0 ;  /* 0x0000000000007b1d */ /* 0x000fec0000010000 */
.L_x_21:
[----:B------:R-:W-:Y:S05]  /*1840*/  BRA.U UP0, `(.L_x_22) ;  /* 0x0000001500e87547 */ /* 0x000fea000b800000 */
[----:B------:R-:W2:Y:S01]  /*1850*/  LDCU UR6, c[0x0][0x38c] ;  /* 0x00007180ff0677ac */ /* 0x000ea20008000800 */
[----:B------:R-:W-:Y:S01]  /*1860*/  PLOP3.LUT P2, PT, PT, PT, UP4, 0x80, 0x8 ;  /* 0x000000000008781c */ /* 0x000fe20003f4f048 */
[----:B------:R-:W-:Y:S01]  /*1870*/  IMAD.MOV.U32 R12, RZ, RZ, 0x1 ;  /* 0x00000001ff0c7424 */ /* 0x000fe200078e00ff */
[----:B------:R-:W-:Y:S02]  /*1880*/  ISETP.NE.AND P3, PT, R5, RZ, P4 ;  /* 0x000000ff0500720c */ /* 0x000fe40002765270 */
[----:B------:R-:W-:Y:S02]  /*1890*/  CS2R R10, SRZ ;  /* 0x00000000000a7805 */ /* 0x000fe4000001ff00 */
[----:B------:R-:W-:Y:S01]  /*18a0*/  PLOP3.LUT P2, PT, P2, PT, PT, 0x8, 0x80 ;  /* 0x000000000080781c */ /* 0x000fe2000174e170 */
[----:B------:R-:W-:Y:S01]  /*18b0*/  IMAD.MOV.U32 R9, RZ, RZ, RZ ;  /* 0x000000ffff097224 */ /* 0x000fe200078e00ff */
[----:B------:R-:W3:Y:S01]  /*18c0*/  LDCU UR64, c[0x0][0x370] ;  /* 0x00006e00ff4077ac */ /* 0x000ee20008000800 */
[----:B------:R-:W-:Y:S01]  /*18d0*/  IMAD.MOV.U32 R8, RZ, RZ, 0x1 ;  /* 0x00000001ff087424 */ /* 0x000fe200078e00ff */
[----:B------:R-:W4:Y:S01]  /*18e0*/  LDCU.64 UR54, c[0x0][0x348] ;  /* 0x00006900ff3677ac */ /* 0x000f220008000a00 */
[----:B------:R-:W-:Y:S01]  /*18f0*/  ULEA.HI UR69, UR31, UR70, URZ, 0x1b ;  /* 0x000000461f457291 */ /* 0x000fe2000f8fd8ff */
[----:B------:R-:W1:Y:S01]  /*1900*/  LDCU UR63, c[0x0][0x374] ;  /* 0x00006e80ff3f77ac */ /* 0x000e620008000800 */
[----:B--2---:R-:W-:-:S02]  /*1910*/  UIADD3 UR5, UPT, UPT, UR6, 0x7f, URZ ;  /* 0x0000007f06057890 */ /* 0x004fc4000fffe0ff */
[----:B------:R-:W-:Y:S02]  /*1920*/  UIADD3 UR71, UPT, UPT, UR6, 0xfe, URZ ;  /* 0x000000fe06477890 */ /* 0x000fe4000fffe0ff */
[----:B------:R-:W-:Y:S01]  /*1930*/  USHF.R.S32.HI UR4, URZ, 0x1f, UR5 ;  /* 0x0000001fff047899 */ /* 0x000fe20008011405 */
[----:B------:R-:W-:-:S03]  /*1940*/  UMOV UR29, URZ ;  /* 0x000000ff001d7c82 */ /* 0x000fc60008000000 */
[----:B------:R-:W-:Y:S02]  /*1950*/  ULEA.HI UR4, UR4, UR5, URZ, 0x7 ;  /* 0x0000000504047291 */ /* 0x000fe4000f8f38ff */
[----:B------:R-:W-:Y:S02]  /*1960*/  UIADD3 UR5, UPT, UPT, UR6, -0x1, URZ ;  /* 0xffffffff06057890 */ /* 0x000fe4000fffe0ff */
[----:B------:R-:W-:Y:S02]  /*1970*/  USHF.R.S32.HI UR66, URZ, 0x7, UR4 ;  /* 0x00000007ff427899 */ /* 0x000fe40008011404 */
[----:B------:R-:W-:Y:S02]  /*1980*/  UISETP.GE.U32.AND UP1, UPT, UR5, -0xff, UPT ;  /* 0xffffff010500788c */ /* 0x000fe4000bf26070 */
[----:B------:R-:W-:-:S04]  /*1990*/  UISETP.LT.U32.AND UP0, UPT, UR66, 0x3, UPT ;  /* 0x000000034200788c */ /* 0x000fc8000bf01070 */
[----:B------:R-:W-:Y:S02]  /*19a0*/  USEL UR65, UR66, 0x3, UP0 ;  /* 0x0000000342417887 */ /* 0x000fe40008000000 */
[----:B------:R-:W-:Y:S02]  /*19b0*/  UISETP.NE.AND UP0, UPT, UR18, URZ, UPT ;  /* 0x000000ff1200728c */ /* 0x000fe4000bf05270 */
[----:B------:R-:W-:Y:S02]  /*19c0*/  UIADD3 UR4, UPT, UPT, UR65, -0x1, URZ ;  /* 0xffffffff41047890 */ /* 0x000fe4000fffe0ff */
[----:B------:R-:W-:Y:S02]  /*19d0*/  @UP1 UIADD3 UR4, UPT, UPT, UR65, URZ, URZ ;  /* 0x000000ff41041290 */ /* 0x000fe4000fffe0ff */
[----:B------:R-:W-:Y:S02]  /*19e0*/  USEL UR38, UR52, 0x2, UP0 ;  /* 0x0000000234267887 */ /* 0x000fe40008000000 */
[----:B------:R-:W-:-:S02]  /*19f0*/  UIADD3 UR68, UPT, UPT, UR66, -UR65, URZ ;  /* 0x8000004142447290 */ /* 0x000fc4000fffe0ff */
[----:B------:R-:W-:Y:S02]  /*1a00*/  UIADD3 UR45, UPT, UPT, UR4, 0x1, URZ ;  /* 0x00000001042d7890 */ /* 0x000fe4000fffe0ff */
[----:B-1-34-:R-:W-:-:S12]  /*1a10*/  UIADD3 UR67, UPT, UPT, -UR4, URZ, URZ ;  /* 0x000000ff04437290 */ /* 0x01afd8000fffe1ff */
.L_x_46:
[----:B------:R-:W-:Y:S01]  /*1a20*/  UISETP.NE.AND UP0, UPT, UR62, URZ, UPT ;  /* 0x000000ff3e00728c */ /* 0x000fe2000bf05270 */
[----:B------:R-:W1:Y:S08]  /*1a30*/  S2UR UR62, SR_CgaCtaId ;  /* 0x00000000003e79c3 */ /* 0x000e700000008800 */
[----:B---3--:R-:W-:Y:S05]  /*1a40*/  BRA.U UP0, `(.L_x_23) ;  /* 0x0000000100347547 */ /* 0x008fea000b800000 */
[----:B------:R-:W2:Y:S01]  /*1a50*/  S2R R0, SR_CgaCtaId ;  /* 0x0000000000007919 */ /* 0x000ea20000008800 */
[----:B------:R-:W-:-:S04]  /*1a60*/  MOV R2, 0x400 ;  /* 0x0000040000027802 */ /* 0x000fc80000000f00 */
[----:B--2---:R-:W-:Y:S02]  /*1a70*/  LEA R0, R0, R2, 0x18 ;  /* 0x0000000200007211 */ /* 0x004fe400078ec0ff */
[----:B------:R-:W-:-:S03]  /*1a80*/  SHF.L.U32 R2, R8, 0x1f, RZ ;  /* 0x0000001f08027819 */ /* 0x000fc600000006ff */
[----:B------:R-:W-:-:S04]  /*1a90*/  IMAD R0, R9, 0x8, R0 ;  /* 0x0000000809007824 */ /* 0x000fc800078e0200 */
[----:B------:R-:W2:Y:S02]  /*1aa0*/  SYNCS.PHASECHK.TRANS64.TRYWAIT P0, [R0+URZ+0xf0], R2 ;  /* 0x0000f002000075a7 */ /* 0x000ea400080011ff */
[----:B--2---:R-:W-:Y:S05]  /*1ab0*/  @!P0 BRA `(.L_x_24) ;  /* 0x0000007800808947 */ /* 0x004fea0003800000 */
.L_x_152:
[----:B------:R-:W-:Y:S01]  /*1ac0*/  VIADD R9, R9, 0x1 ;  /* 0x0000000109097836 */ /* 0x000fe20000000000 */
[----:B------:R2:W-:Y:S04]  /*1ad0*/  SYNCS.ARRIVE.TRANS64.A1T0 RZ, [R0+URZ+0xe0], RZ ;  /* 0x0000e0ff00ff79a7 */ /* 0x0005e800081000ff */
[----:B------:R-:W-:-:S04]  /*1ae0*/  ISETP.NE.AND P0, PT, R9, 0x2, PT ;  /* 0x000000020900780c */ /* 0x000fc80003f05270 */
[----:B------:R-:W-:Y:S02]  /*1af0*/  SEL R9, R9, RZ, P0 ;  /* 0x000000ff09097207 */ /* 0x000fe40000000000 */
[----:B--2---:R-:W-:-:S04]  /*1b00*/  SEL R0, RZ, 0x1, P0 ;  /* 0x00000001ff007807 */ /* 0x004fc80000000000 */
[----:B------:R-:W-:-:S07]  /*1b10*/  LOP3.LUT R8, R8, R0, RZ, 0x3c, !PT ;  /* 0x0000000008087212 */ /* 0x000fce00078e3cff */
.L_x_23:
[----:B------:R-:W-:Y:S01]  /*1b20*/  UMOV UR22, 0x400 ;  /* 0x0000040000167882 */ /* 0x000fe20000000000 */
[----:B------:R-:W-:Y:S01]  /*1b30*/  UISETP.GE.U32.AND UP0, UPT, UR71, 0xff, UPT ;  /* 0x000000ff4700788c */ /* 0x000fe2000bf06070 */
[----:B------:R-:W-:Y:S01]  /*1b40*/  SHF.L.U32 R0, R12, 0x1f, RZ ;  /* 0x0000001f0c007819 */ /* 0x000fe200000006ff */
[----:B-1----:R-:W-:Y:S02]  /*1b50*/  ULEA UR22, UR62, UR22, 0x18 ;  /* 0x000000163e167291 */ /* 0x002fe4000f8ec0ff */
[----:B------:R-:W-:Y:S02]  /*1b60*/  ULEA UR27, UR27, UR69, 0x7 ;  /* 0x000000451b1b7291 */ /* 0x000fe4000f8e38ff */
[----:B------:R-:W-:Y:S01]  /*1b70*/  ULEA UR4, UR29, UR22, 0x3 ;  /* 0x000000161d047291 */ /* 0x000fe2000f8e18ff */
[----:B------:R-:W-:-:S08]  /*1b80*/  UMOV UR21, URZ ;  /* 0x000000ff00157c82 */ /* 0x000fd00008000000 */
[----:B------:R1:W2:Y:S01]  /*1b90*/  SYNCS.PHASECHK.TRANS64.TRYWAIT P1, [UR4+0x18], R0 ;  /* 0x00001800ff0075a7 */ /* 0x0002a20008021104 */
[----:B------:R-:W-:-:S04]  /*1ba0*/  ULEA.HI UR4, UR26, UR26, URZ, 0x1 ;  /* 0x0000001a1a047291 */ /* 0x000fc8000f8f08ff */
[----:B------:R-:W-:-:S04]  /*1bb0*/  USHF.L.U32 UR4, UR4, 0x6, URZ ;  /* 0x0000000604047899 */ /* 0x000fc800080006ff */
[----:B------:R-:W-:Y:S01]  /*1bc0*/  ULOP3.LUT UR59, UR70, 0xffffff80, UR4, 0xf8, !UPT ;  /* 0xffffff80463b7892 */ /* 0x000fe2000f8ef804 */
[----:B------:R-:W-:Y:S11]  /*1bd0*/  BRA.U !UP0, `(.L_x_25) ;  /* 0x0000000508607547 */ /* 0x000ff6000b800000 */
[----:B------:R-:W-:Y:S01]  /*1be0*/  UMOV UR23, UR67 ;  /* 0x0000004300177c82 */ /* 0x000fe20008000000 */
[----:B------:R-:W-:Y:S01]  /*1bf0*/  UMOV UR6, UR29 ;  /* 0x0000001d00067c82 */ /* 0x000fe20008000000 */
[----:B------:R-:W-:-:S05]  /*1c00*/  UMOV UR42, 0x40 ;  /* 0x00000040002a7882 */ /* 0x000fca0000000000 */
.L_x_33:
[----:B------:R-:W-:Y:S01]  /*1c10*/  ULEA UR7, UR6, UR22, 0x3 ;  /* 0x0000001606077291 */ /* 0x000fe2000f8e18ff */
[----:B--2---:R-:W-:Y:S01]  /*1c20*/  @P4 MOV R2, 0x20000 ;  /* 0x0002000000024802 */ /* 0x004fe20000000f00 */
[----:B--23--:R-:W-:Y:S10]  /*1c30*/  @P1 BRA `(.L_x_26) ;  /* 0x00000000000c1947 */ /* 0x00cff40003800000 */
[----:B------:R-:W-:-:S04]  /*1c40*/  SHF.L.U32 R3, R12, 0x1f, RZ ;  /* 0x0000001f0c037819 */ /* 0x000fc800000006ff */
[----:B------:R-:W2:Y:S02]  /*1c50*/  SYNCS.PHASECHK.TRANS64.TRYWAIT P0, [UR7+0x18], R3 ;  /* 0x00001803ff0075a7 */ /* 0x000ea40008001107 */
[----:B--2---:R-:W-:Y:S05]  /*1c60*/  @!P0 BRA `(.L_x_27) ;  /* 0x0000007800288947 */ /* 0x004fea0003800000 */
.L_x_26:
[----:B------:R2:W-:Y:S01]  /*1c70*/  @P4 SYNCS.ARRIVE.TRANS64 RZ, [UR7], R2 ;  /* 0x00000002ffff49a7 */ /* 0x0005e20008000007 */
[----:B------:R-:W-:Y:S02]  /*1c80*/  ULOP3.LUT UR4, UR38, 0x2, URZ, 0xfc, !UPT ;  /* 0x0000000226047892 */ /* 0x000fe4000f8efcff */
[----:B------:R-:W-:Y:S02]  /*1c90*/  UIADD3 UR23, UPT, UPT, UR23, 0x1, URZ ;  /* 0x0000000117177890 */ /* 0x000fe4000fffe0ff */
[----:B------:R-:W-:Y:S02]  /*1ca0*/  UISETP.NE.AND UP0, UPT, UR4, 0x2, UPT ;  /* 0x000000020400788c */ /* 0x000fe4000bf05270 */
[----:B------:R-:W-:-:S07]  /*1cb0*/  UISETP.NE.AND UP2, UPT, UR23, 0x1, UPT ;  /* 0x000000011700788c */ /* 0x000fce000bf45270 */
[----:B------:R-:W-:Y:S05]  /*1cc0*/  BRA.U UP0, `(.L_x_28) ;  /* 0x0000000100047547 */ /* 0x000fea000b800000 */
[----:B------:R-:W-:Y:S05]  /*1cd0*/  BPT.TRAP 0x1 ;  /* 0x000000040000795c */ /* 0x000fea0000300000 */
.L_x_28:
[----:B------:R-:W-:Y:S04]  /*1ce0*/  BSSY.RECONVERGENT B0, `(.L_x_29) ;  /* 0x0000003000007945 */ /* 0x000fe80003800200 */
[----:B------:R-:W-:Y:S05]  /*1cf0*/  @!P3 BRA `(.L_x_30) ;  /* 0x000000000004b947 */ /* 0x000fea0003800000 */
[----:B------:R-:W-:Y:S05]  /*1d00*/  BPT.TRAP 0x1 ;  /* 0x000000040000795c */ /* 0x000fea0000300000 */
.L_x_30:
[----:B------:R-:W-:Y:S05]  /*1d10*/  BSYNC.RECONVERGENT B0 ;  /* 0x0000000000007941 */ /* 0x000fea0003800200 */
.L_x_29:
[----:B------:R-:W-:Y:S01]  /*1d20*/  UIADD3 UR4, UPT, UPT, UR6, 0x1, URZ ;  /* 0x0000000106047890 */ /* 0x000fe2000fffe0ff */
[----:B------:R-:W-:Y:S01]  /*1d30*/  BSSY.RECONVERGENT B0, `(.L_x_31) ;  /* 0x000003e000007945 */ /* 0x000fe20003800200 */
[----:B------:R-:W-:Y:S02]  /*1d40*/  ELECT P0, URZ, PT ;  /* 0x0000000000ff782f */ /* 0x000fe40003800000 */
[----:B------:R-:W-:-:S04]  /*1d50*/  UISETP.NE.AND UP0, UPT, UR4, 0x3, UPT ;  /* 0x000000030400788c */ /* 0x000fc8000bf05270 */
[----:B------:R-:W-:Y:S02]  /*1d60*/  USEL UR5, URZ, 0x1, UP0 ;  /* 0x00000001ff057887 */ /* 0x000fe40008000000 */
[----:B------:R-:W-:-:S04]  /*1d70*/  USEL UR29, UR4, URZ, UP0 ;  /* 0x000000ff041d7287 */ /* 0x000fc80008000000 */
[----:B------:R-:W-:Y:S01]  /*1d80*/  ULEA UR4, UR29, UR22, 0x3 ;  /* 0x000000161d047291 */ /* 0x000fe2000f8e18ff */
[----:B------:R-:W-:-:S04]  /*1d90*/  LOP3.LUT R12, R12, UR5, RZ, 0x3c, !PT ;  /* 0x000000050c0c7c12 */ /* 0x000fc8000f8e3cff */
[----:B-1----:R-:W-:-:S04]  /*1da0*/  SHF.L.U32 R0, R12, 0x1f, RZ ;  /* 0x0000001f0c007819 */ /* 0x002fc800000006ff */
[----:B------:R1:W3:Y:S01]  /*1db0*/  SYNCS.PHASECHK.TRANS64.TRYWAIT P1, [UR4+0x18], R0 ;  /* 0x00001800ff0075a7 */ /* 0x0002e20008021104 */
[----:B------:R-:W-:Y:S05]  /*1dc0*/  @!P0 BRA `(.L_x_32) ;  /* 0x0000000000d08947 */ /* 0x000fea0003800000 */
[----:B------:R-:W-:Y:S02]  /*1dd0*/  ULEA UR32, UR6, UR22, 0xf ;  /* 0x0000001606207291 */ /* 0x000fe4000f8e78ff */
[----:B------:R-:W-:Y:S02]  /*1de0*/  UIADD3 UR4, UP1, UPT, UR54, 0x80, URZ ;  /* 0x0000008036047890 */ /* 0x000fe4000ff3e0ff */
[----:B------:R-:W-:Y:S02]  /*1df0*/  ULEA UR13, UR6, UR31, 0xd ;  /* 0x0000001f060d7291 */ /* 0x000fe4000f8e68ff */
[----:B------:R-:W-:Y:S02]  /*1e00*/  UIADD3 UR14, UP0, UPT, UR54, 0x180, URZ ;  /* 0x00000180360e7890 */ /* 0x000fe4000ff1e0ff */
[----:B------:R-:W-:Y:S02]  /*1e10*/  UIADD3 UR58, UPT, UPT, UR42, -0x40, URZ ;  /* 0xffffffc02a3a7890 */ /* 0x000fe4000fffe0ff */
[----:B------:R-:W-:-:S02]  /*1e20*/  ULOP3.LUT UR57, UR7, 0xfefffff8, URZ, 0xc0, !UPT ;  /* 0xfefffff807397892 */ /* 0x000fc4000f8ec0ff */
[----:B------:R-:W-:Y:S02]  /*1e30*/  UIADD3.X UR5, UPT, UPT, URZ, UR55, URZ, UP1, !UPT ;  /* 0x00000037ff057290 */ /* 0x000fe40008ffe4ff */
[----:B------:R-:W-:Y:S02]  /*1e40*/  ULEA UR13, UR13, UR22, 0x2 ;  /* 0x000000160d0d7291 */ /* 0x000fe4000f8e10ff */
[----:B------:R-:W-:Y:S02]  /*1e50*/  UIADD3 UR56, UPT, UPT, UR32, 0x8400, URZ ;  /* 0x0000840020387890 */ /* 0x000fe4000fffe0ff */
[----:B------:R-:W-:Y:S02]  /*1e60*/  UIADD3 UR50, UPT, UPT, UR42, -0x20, URZ ;  /* 0xffffffe02a327890 */ /* 0x000fe4000fffe0ff */
[----:B------:R-:W-:Y:S02]  /*1e70*/  UIADD3 UR48, UPT, UPT, UR32, 0xa400, URZ ;  /* 0x0000a40020307890 */ /* 0x000fe4000fffe0ff */
[----:B------:R-:W-:-:S02]  /*1e80*/  UIADD3 UR40, UPT, UPT, UR32, 0xc400, URZ ;  /* 0x0000c40020287890 */ /* 0x000fc4000fffe0ff */
[----:B------:R-:W-:Y:S02]  /*1e90*/  UIADD3 UR34, UPT, UPT, UR42, 0x20, URZ ;  /* 0x000000202a227890 */ /* 0x000fe4000fffe0ff */
[----:B------:R-:W-:Y:S02]  /*1ea0*/  UIADD3 UR32, UPT, UPT, UR32, 0xe400, URZ ;  /* 0x0000e40020207890 */ /* 0x000fe4000fffe0ff */
[----:B------:R-:W-:Y:S02]  /*1eb0*/  UIADD3.X UR15, UPT, UPT, URZ, UR55, URZ, UP0, !UPT ;  /* 0x00000037ff0f7290 */ /* 0x000fe400087fe4ff */
[----:B------:R-:W-:Y:S02]  /*1ec0*/  UPRMT UR21, URZ, 0x5410, UR30 ;  /* 0x00005410ff157896 */ /* 0x000fe4000800001e */
[----:B------:R-:W-:Y:S02]  /*1ed0*/  UIADD3 UR24, UPT, UPT, UR13, 0x20400, URZ ;  /* 0x000204000d187890 */ /* 0x000fe4000fffe0ff */
[----:B------:R-:W-:Y:S01]  /*1ee0*/  UIADD3 UR8, UPT, UPT, UR13, 0x22400, URZ ;  /* 0x000224000d087890 */ /* 0x000fe2000fffe0ff */
[----:B------:R-:W-:Y:S01]  /*1ef0*/  UMOV UR46, 0x0 ;  /* 0x00000000002e7882 */ /* 0x000fe20000000000 */
[----:B------:R-:W-:Y:S01]  /*1f00*/  UMOV UR47, 0x10000000 ;  /* 0x10000000002f7882 */ /* 0x000fe20000000000 */
[----:B------:R-:W-:Y:S01]  /*1f10*/  UMOV UR51, UR59 ;  /* 0x0000003b00337c82 */ /* 0x000fe20008000000 */
[----:B------:R-:W-:Y:S01]  /*1f20*/  UMOV UR52, UR60 ;  /* 0x0000003c00347c82 */ /* 0x000fe20008000000 */
[----:B------:R-:W-:Y:S01]  /*1f30*/  UMOV UR49, UR57 ;  /* 0x0000003900317c82 */ /* 0x000fe20008000000 */
[----:B------:R-:W-:Y:S01]  /*1f40*/  UMOV UR43, UR59 ;  /* 0x0000003b002b7c82 */ /* 0x000fe20008000000 */
[----:B------:R-:W-:Y:S01]  /*1f50*/  UMOV UR44, UR60 ;  /* 0x0000003c002c7c82 */ /* 0x000fe20008000000 */
[----:B------:R-:W-:Y:S01]  /*1f60*/  UMOV UR41, UR57 ;  /* 0x0000003900297c82 */ /* 0x000fe20008000000 */
[----:B------:R-:W-:Y:S01]  /*1f70*/  UTMALDG.3D.2CTA [UR56], [UR4], desc[UR46] ;  /* 0x00002e38040075b4 */ /* 0x000fe20008211000 */
[----:B------:R-:W-:Y:S01]  /*1f80*/  UMOV UR35, UR59 ;  /* 0x0000003b00237c82 */ /* 0x000fe20008000000 */
        /* <DEDUP_REMOVED lines=10> */
[----:B------:R-:W-:Y:S01]  /*2030*/  UIADD3 UR16, UPT, UPT, UR13, 0x24400, URZ ;  /* 0x000244000d107890 */ /* 0x000fe2000fffe0ff */
[----:B------:R-:W-:Y:S01]  /*2040*/  UMOV UR18, UR42 ;  /* 0x0000002a00127c82 */ /* 0x000fe20008000000 */
[----:B------:R-:W-:Y:S01]  /*2050*/  UMOV UR19, UR27 ;  /* 0x0000001b00137c82 */ /* 0x000fe20008000000 */
[----:B------:R-:W-:Y:S01]  /*2060*/  UTMALDG.3D.2CTA [UR40], [UR4], desc[UR46] ;  /* 0x00002e28040075b4 */ /* 0x000fe20008211000 */
[----:B------:R-:W-:Y:S01]  /*2070*/  UMOV UR20, UR60 ;  /* 0x0000003c00147c82 */ /* 0x000fe20008000000 */
[----:B------:R-:W-:Y:S01]  /*2080*/  UMOV UR17, UR57 ;  /* 0x0000003900117c82 */ /* 0x000fe20008000000 */
[----:B------:R-:W-:Y:S01]  /*2090*/  UTMALDG.3D.2CTA [UR32], [UR4], desc[UR46] ;  /* 0x00002e20040075b4 */ /* 0x000fe20008211000 */
[----:B------:R-:W-:Y:S01]  /*20a0*/  UTMALDG.3D.MULTICAST.2CTA [UR24], [UR14], UR21, desc[UR46] ;  /* 0x00002e180e0073b4 */ /* 0x000fe20008211815 */
[----:B------:R4:W-:Y:S01]  /*20b0*/  UTMALDG.3D.MULTICAST.2CTA [UR8], [UR14], UR21, desc[UR46] ;  /* 0x00002e080e0073b4 */ /* 0x0009e20008211815 */
[----:B------:R1:W-:Y:S01]  /*20c0*/  UTMALDG.3D.MULTICAST.2CTA [UR16], [UR14], UR21, desc[UR46] ;  /* 0x00002e100e0073b4 */ /* 0x0003e20008211815 */
[----:B----4-:R-:W-:Y:S01]  /*20d0*/  UIADD3 UR8, UPT, UPT, UR13, 0x26400, URZ ;  /* 0x000264000d087890 */ /* 0x010fe2000fffe0ff */
[----:B------:R-:W-:-:S08]  /*20e0*/  UMOV UR10, UR34 ;  /* 0x00000022000a7c82 */ /* 0x000fd00008000000 */
[----:B------:R1:W-:Y:S02]  /*20f0*/  UTMALDG.3D.MULTICAST.2CTA [UR8], [UR14], UR21, desc[UR46] ;  /* 0x00002e080e0073b4 */ /* 0x0003e40008211815 */
[----:B-1----:R-:W-:Y:S01]  /*2100*/  NOP ;  /* 0x0000000000007918 */ /* 0x002fe20000000000 */
.L_x_32:
[----:B------:R-:W-:Y:S05]  /*2110*/  BSYNC.RECONVERGENT B0 ;  /* 0x0000000000007941 */ /* 0x000fea0003800200 */
.L_x_31:
[----:B------:R-:W-:Y:S01]  /*2120*/  UIADD3 UR42, UPT, UPT, UR42, 0x80, URZ ;  /* 0x000000802a2a7890 */ /* 0x000fe2000fffe0ff */
[----:B------:R-:W-:Y:S01]  /*2130*/  UMOV UR6, UR29 ;  /* 0x0000001d00067c82 */ /* 0x000fe20008000000 */
[----:B------:R-:W-:Y:S01]  /*2140*/  UMOV UR21, UR45 ;  /* 0x0000002d00157c82 */ /* 0x000fe20008000000 */
[----:B------:R-:W-:Y:S09]  /*2150*/  BRA.U UP2, `(.L_x_33) ;  /* 0xfffffff902ac7547 */ /* 0x000ff2000b83ffff */
.L_x_25:
[----:B------:R-:W-:Y:S01]  /*2160*/  ULEA UR4, UR29, UR22, 0x3 ;  /* 0x000000161d047291 */ /* 0x000fe2000f8e18ff */
[----:B-1----:R-:W-:Y:S01]  /*2170*/  SHF.L.U32 R0, R12, 0x1f, RZ ;  /* 0x0000001f0c007819 */ /* 0x002fe200000006ff */
[----:B------:R-:W-:Y:S01]  /*2180*/  @!P2 SYNCS.ARRIVE.TRANS64.A1T0 RZ, [UR22+0x78], RZ ;  /* 0x000078ffffffa9a7 */ /* 0x000fe20008100016 */
[----:B------:R-:W-:-:S06]  /*2190*/  UISETP.GT.AND UP0, UPT, UR66, UR65, UPT ;  /* 0x000000414200728c */ /* 0x000fcc000bf04270 */
[----:B--23--:R1:W2:Y:S03]  /*21a0*/  SYNCS.PHASECHK.TRANS64.TRYWAIT P1, [UR4+0x18], R0 ;  /* 0x00001800ff0075a7 */ /* 0x00c2a60008021104 */
[----:B------:R-:W-:Y:S05]  /*21b0*/  BRA.U !UP0, `(.L_x_34) ;  /* 0x0000000508587547 */ /* 0x000fea000b800000 */
[----:B------:R-:W-:Y:S01]  /*21c0*/  UIADD3 UR37, UPT, UPT, UR68, UR21, URZ ;  /* 0x0000001544257290 */ /* 0x000fe2000fffe0ff */
[----:B------:R-:W-:-:S11]  /*21d0*/  UMOV UR6, UR29 ;  /* 0x0000001d00067c82 */ /* 0x000fd60008000000 */
.L_x_42:
[----:B------:R-:W-:Y:S01]  /*21e0*/  ULEA UR7, UR6, UR22, 0x3 ;  /* 0x0000001606077291 */ /* 0x000fe2000f8e18ff */
[----:B--2---:R-:W-:Y:S01]  /*21f0*/  @P4 MOV R2, 0x20000 ;  /* 0x0002000000024802 */ /* 0x004fe20000000f00 */
[----:B--23--:R-:W-:Y:S10]  /*2200*/  @P1 BRA `(.L_x_35) ;  /* 0x00000000000c1947 */ /* 0x00cff40003800000 */
[----:B------:R-:W-:-:S04]  /*2210*/  SHF.L.U32 R3, R12, 0x1f, RZ ;  /* 0x0000001f0c037819 */ /* 0x000fc800000006ff */
[----:B------:R-:W2:Y:S02]  /*2220*/  SYNCS.PHASECHK.TRANS64.TRYWAIT P0, [UR7+0x18], R3 ;  /* 0x00001803ff0075a7 */ /* 0x000ea40008001107 */
[----:B--2---:R-:W-:Y:S05]  /*2230*/  @!P0 BRA `(.L_x_36) ;  /* 0x0000007000cc8947 */ /* 0x004fea0003800000 */
.L_x_35:
[----:B------:R2:W-:Y:S01]  /*2240*/  @P4 SYNCS.ARRIVE.TRANS64 RZ, [UR7], R2 ;  /* 0x00000002ffff49a7 */ /* 0x0005e20008000007 */
[----:B------:R-:W-:-:S04]  /*2250*/  ULOP3.LUT UR4, UR38, 0x2, URZ, 0xfc, !UPT ;  /* 0x0000000226047892 */ /* 0x000fc8000f8efcff */
[----:B------:R-:W-:-:S09]  /*2260*/  UISETP.NE.AND UP0, UPT, UR4, 0x2, UPT ;  /* 0x000000020400788c */ /* 0x000fd2000bf05270 */
[----:B------:R-:W-:Y:S05]  /*2270*/  BRA.U UP0, `(.L_x_37) ;  /* 0x0000000100047547 */ /* 0x000fea000b800000 */
[----:B------:R-:W-:Y:S05]  /*2280*/  BPT.TRAP 0x1 ;  /* 0x000000040000795c */ /* 0x000fea0000300000 */
.L_x_37:
[----:B------:R-:W-:Y:S04]  /*2290*/  BSSY.RECONVERGENT B0, `(.L_x_38) ;  /* 0x0000003000007945 */ /* 0x000fe80003800200 */
[----:B------:R-:W-:Y:S05]  /*22a0*/  @!P3 BRA `(.L_x_39) ;  /* 0x000000000004b947 */ /* 0x000fea0003800000 */
[----:B------:R-:W-:Y:S05]  /*22b0*/  BPT.TRAP 0x1 ;  /* 0x000000040000795c */ /* 0x000fea0000300000 */
.L_x_39:
[----:B------:R-:W-:Y:S05]  /*22c0*/  BSYNC.RECONVERGENT B0 ;  /* 0x0000000000007941 */ /* 0x000fea0003800200 */
.L_x_38:
        /* <DEDUP_REMOVED lines=14> */
[----:B------:R-:W-:Y:S02]  /*23b0*/  USHF.L.U32 UR58, UR21, 0x7, URZ ;  /* 0x00000007153a7899 */ /* 0x000fe400080006ff */
[----:B------:R-:W-:Y:S02]  /*23c0*/  UIADD3 UR14, UP0, UPT, UR54, 0x180, URZ ;  /* 0x00000180360e7890 */ /* 0x000fe4000ff1e0ff */
[----:B------:R-:W-:-:S02]  /*23d0*/  ULOP3.LUT UR57, UR7, 0xfefffff8, URZ, 0xc0, !UPT ;  /* 0xfefffff807397892 */ /* 0x000fc4000f8ec0ff */
[----:B------:R-:W-:Y:S02]  /*23e0*/  UIADD3.X UR5, UPT, UPT, URZ, UR55, URZ, UP1, !UPT ;  /* 0x00000037ff057290 */ /* 0x000fe40008ffe4ff */
[----:B------:R-:W-:Y:S02]  /*23f0*/  ULEA UR13, UR13, UR22, 0x2 ;  /* 0x000000160d0d7291 */ /* 0x000fe4000f8e10ff */
[----:B------:R-:W-:Y:S02]  /*2400*/  UIADD3 UR56, UPT, UPT, UR32, 0x8400, URZ ;  /* 0x0000840020387890 */ /* 0x000fe4000fffe0ff */
[----:B------:R-:W-:Y:S02]  /*2410*/  UIADD3 UR50, UPT, UPT, UR58, 0x20, URZ ;  /* 0x000000203a327890 */ /* 0x000fe4000fffe0ff */
[----:B------:R-:W-:Y:S02]  /*2420*/  UIADD3 UR48, UPT, UPT, UR32, 0xa400, URZ ;  /* 0x0000a40020307890 */ /* 0x000fe4000fffe0ff */
[----:B------:R-:W-:-:S02]  /*2430*/  UIADD3 UR42, UPT, UPT, UR58, 0x40, URZ ;  /* 0x000000403a2a7890 */ /* 0x000fc4000fffe0ff */
[----:B------:R-:W-:Y:S02]  /*2440*/  UIADD3 UR40, UPT, UPT, UR32, 0xc400, URZ ;  /* 0x0000c40020287890 */ /* 0x000fe4000fffe0ff */
[----:B------:R-:W-:Y:S02]  /*2450*/  UIADD3 UR34, UPT, UPT, UR58, 0x60, URZ ;  /* 0x000000603a227890 */ /* 0x000fe4000fffe0ff */
[----:B------:R-:W-:Y:S02]  /*2460*/  UIADD3 UR32, UPT, UPT, UR32, 0xe400, URZ ;  /* 0x0000e40020207890 */ /* 0x000fe4000fffe0ff */
[----:B------:R-:W-:Y:S02]  /*2470*/  UIADD3.X UR15, UPT, UPT, URZ, UR55, URZ, UP0, !UPT ;  /* 0x00000037ff0f7290 */ /* 0x000fe400087fe4ff */
[----:B------:R-:W-:Y:S02]  /*2480*/  UPRMT UR23, URZ, 0x5410, UR30 ;  /* 0x00005410ff177896 */ /* 0x000fe4000800001e */
[----:B------:R-:W-:-:S02]  /*2490*/  UIADD3 UR24, UPT, UPT, UR13, 0x20400, URZ ;  /* 0x000204000d187890 */ /* 0x000fc4000fffe0ff */
        /* <DEDUP_REMOVED lines=35> */
.L_x_41:
[----:B------:R-:W-:Y:S05]  /*26d0*/  BSYNC.RECONVERGENT B0 ;  /* 0x0000000000007941 */ /* 0x000fea0003800200 */
.L_x_40:
[----:B------:R-:W-:Y:S01]  /*26e0*/  UIADD3 UR21, UPT, UPT, UR21, 0x1, URZ ;  /* 0x0000000115157890 */ /* 0x000fe2000fffe0ff */
[----:B------:R-:W-:-:S03]  /*26f0*/  UMOV UR6, UR29 ;  /* 0x0000001d00067c82 */ /* 0x000fc60008000000 */
[----:B------:R-:W-:-:S09]  /*2700*/  UISETP.NE.AND UP0, UPT, UR21, UR37, UPT ;  /* 0x000000251500728c */ /* 0x000fd2000bf05270 */
[----:B------:R-:W-:Y:S05]  /*2710*/  BRA.U UP0, `(.L_x_42) ;  /* 0xfffffff900b07547 */ /* 0x000fea000b83ffff */
.L_x_34:
[C---:B------:R-:W-:Y:S01]  /*2720*/  LEA R3, R11.reuse, UR22, 0x3 ;  /* 0x000000160b037c11 */ /* 0x040fe2000f8e18ff */
[----:B------:R-:W-:Y:S01]  /*2730*/  NOP ;  /* 0x0000000000007918 */ /* 0x000fe20000000000 */
[----:B-1----:R-:W-:Y:S02]  /*2740*/  SHF.L.U32 R0, R10, 0x1f, RZ ;  /* 0x0000001f0a007819 */ /* 0x002fe400000006ff */
[----:B------:R-:W-:Y:S02]  /*2750*/  LEA R4, R11, UR22, 0x4 ;  /* 0x000000160b047c11 */ /* 0x000fe4000f8e20ff */
[----:B------:R-:W1:Y:S02]  /*2760*/  SYNCS.PHASECHK.TRANS64.TRYWAIT P0, [R3+URZ+0x80], R0 ;  /* 0x00008000030075a7 */ /* 0x000e6400080011ff */
[----:B-1----:R-:W-:Y:S05]  /*2770*/  @!P0 BRA `(.L_x_43) ;  /* 0x0000006c00948947 */ /* 0x002fea0003800000 */
.L_x_155:
[----:B------:R-:W4:Y:S01]  /*2780*/  LDS.128 R4, [R4+0x110] ;  /* 0x0001100004047984 */ /* 0x000f220000000c00 */
[----:B------:R-:W-:Y:S01]  /*2790*/  UISETP.GE.AND UP0, UPT, UR39, 0x1, UPT ;  /* 0x000000012700788c */ /* 0x000fe2000bf06270 */
[----:B------:R-:W-:Y:S01]  /*27a0*/  @!PT LDS RZ, [RZ] ;  /* 0x00000000fffff984 */ /* 0x000fe20000000800 */
[----:B------:R-:W-:Y:S01]  /*27b0*/  @!PT LDS RZ, [RZ] ;  /* 0x00000000fffff984 */ /* 0x000fe20000000800 */
[----:B------:R-:W-:Y:S01]  /*27c0*/  @!PT LDS RZ, [RZ] ;  /* 0x00000000fffff984 */ /* 0x000fe20000000800 */
[----:B------:R-:W-:Y:S01]  /*27d0*/  @!PT LDS RZ, [RZ] ;  /* 0x00000000fffff984 */ /* 0x000fe20000000800 */
[----:B------:R1:W-:Y:S06]  /*27e0*/  MEMBAR.ALL.CTA ;  /* 0x0000000000007992 */ /* 0x0003ec0000008000 */
[----:B-1----:R-:W1:Y:S01]  /*27f0*/  FENCE.VIEW.ASYNC.S ;  /* 0x00000000000073c6 */ /* 0x002e620000000000 */
[----:B----4-:R-:W-:-:S13]  /*2800*/  LOP3.LUT P0, RZ, R6, 0x1, RZ, 0xc0, !PT ;  /* 0x0000000106ff7812 */ /* 0x010fda000780c0ff */
[----:B-1----:R-:W-:Y:S01]  /*2810*/  VOTEU.ANY UP1, P0 ;  /* 0x0000000000ff7886 */ /* 0x002fe20000020100 */
[----:B------:R-:W-:-:S13]  /*2820*/  PLOP3.LUT P0, PT, PT, PT, UP1, 0x80, 0x8 ;  /* 0x000000000008781c */ /* 0x000fda0003f0f018 */
[----:B------:R-:W-:Y:S02]  /*2830*/  @P0 LOP3.LUT R0, R5, 0xffff, RZ, 0xc0, !PT ;  /* 0x0000ffff05000812 */ /* 0x000fe400078ec0ff */
[----:B--2---:R-:W-:Y:S02]  /*2840*/  @P0 MOV R2, R4 ;  /* 0x0000000400020202 */ /* 0x004fe40000000f00 */
[----:B------:R-:W-:Y:S01]  /*2850*/  @P0 R2UR UR5, R0 ;  /* 0x00000000000502ca */ /* 0x000fe200000e0000 */
[----:B------:R-:W-:Y:S01]  /*2860*/  VIADD R0, R3, 0x90 ;  /* 0x0000009003007836 */ /* 0x000fe20000000000 */
[----:B------:R-:W-:Y:S02]  /*2870*/  @P0 SHF.R.U32.HI R4, RZ, 0x10, R5 ;  /* 0x00000010ff040819 */ /* 0x000fe40000011605 */
[----:B------:R-:W-:Y:S02]  /*2880*/  @P0 R2UR UR6, R2 ;  /* 0x00000000020602ca */ /* 0x000fe400000e0000 */
[----:B------:R-:W-:-:S02]  /*2890*/  PRMT R0, RZ, 0x654, R0 ;  /* 0x00000654ff007816 */ /* 0x000fc40000000000 */
[----:B------:R-:W-:Y:S02]  /*28a0*/  @P0 R2UR UR4, R4 ;  /* 0x00000000040402ca */ /* 0x000fe400000e0000 */
[----:B------:R1:W-:Y:S03]  /*28b0*/  SYNCS.ARRIVE.TRANS64.RED.A1T0 RZ, [R0+URZ], RZ ;  /* 0x000000ff00ff79a7 */ /* 0x0003e600081004ff */
[----:B------:R-:W-:-:S04]  /*28c0*/  @UP1 UMOV UR53, UR5 ;  /* 0x0000000500351c82 */ /* 0x000fc80008000000 */
[----:B------:R-:W-:-:S04]  /*28d0*/  @UP1 UMOV UR61, UR6 ;  /* 0x00000006003d1c82 */ /* 0x000fc80008000000 */
[----:B------:R-:W-:Y:S01]  /*28e0*/  @UP1 UMOV UR60, UR4 ;  /* 0x00000004003c1c82 */ /* 0x000fe20008000000 */
[----:B------:R-:W-:Y:S05]  /*28f0*/  BRA.U !UP0, `(.L_x_44) ;  /* 0x0000000108d47547 */ /* 0x000fea000b800000 */
[----:B------:R-:W2:Y:S01]  /*2900*/  LDCU.128 UR12, c[0x0][0xb10] ;  /* 0x00016200ff0c77ac */ /* 0x000ea20008000c00 */
[----:B------:R-:W4:Y:S01]  /*2910*/  LDCU UR21, c[0x0][0xb20] ;  /* 0x00016400ff1577ac */ /* 0x000f220008000800 */
[----:B------:R-:W3:Y:S01]  /*2920*/  LDCU UR20, c[0x0][0xb0c] ;  /* 0x00016180ff1477ac */ /* 0x000ee20008000800 */
[----:B------:R-:W1:Y:S01]  /*2930*/  LDCU.64 UR8, c[0x0][0xb28] ;  /* 0x00016500ff0877ac */ /* 0x000e620008000a00 */
[----:B------:R-:W-:Y:S02]  /*2940*/  UISETP.NE.AND UP3, UPT, UR39, 0x1, UPT ;  /* 0x000000012700788c */ /* 0x000fe4000bf65270 */
[----:B--2---:R-:W-:Y:S02]  /*2950*/  UIMAD.WIDE.U32 UR6, UR63, UR15, URZ ;  /* 0x0000000f3f0672a5 */ /* 0x004fe4000f8e00ff */
[----:B------:R-:W-:Y:S02]  /*2960*/  UIMAD.WIDE.U32 UR4, UR64, UR12, URZ ;  /* 0x0000000c400472a5 */ /* 0x000fe4000f8e00ff */
[----:B------:R-:W-:-:S02]  /*2970*/  UISETP.NE.AND UP0, UPT, UR14, 0x1, UPT ;  /* 0x000000010e00788c */ /* 0x000fc4000bf05270 */
[----:B------:R-:W-:Y:S01]  /*2980*/  UIMAD.WIDE.U32 UR18, UR53, UR15, URZ ;  /* 0x0000000f351272a5 */ /* 0x000fe2000f8e00ff */
[----:B------:R-:W-:Y:S02]  /*2990*/  UMOV UR6, UR7 ;  /* 0x0000000700067c82 */ /* 0x000fe40008000000 */
[----:B------:R-:W-:Y:S01]  /*29a0*/  UMOV UR4, UR5 ;  /* 0x0000000500047c82 */ /* 0x000fe20008000000 */
[----:B----4-:R-:W-:Y:S02]  /*29b0*/  USHF.R.U32.HI UR6, URZ, UR21, UR6 ;  /* 0x00000015ff067299 */ /* 0x010fe40008011606 */
[----:B---3--:R-:W-:Y:S02]  /*29c0*/  UISETP.NE.AND UP2, UPT, UR20, 0x1, UPT ;  /* 0x000000011400788c */ /* 0x008fe4000bf45270 */
[----:B------:R-:W-:Y:S02]  /*29d0*/  USHF.R.U32.HI UR4, URZ, UR13, UR4 ;  /* 0x0000000dff047299 */ /* 0x000fe40008011604 */
[----:B------:R-:W-:-:S02]  /*29e0*/  USEL UR5, UR63, UR6, !UP0 ;  /* 0x000000063f057287 */ /* 0x000fc4000c000000 */
[----:B------:R-:W-:Y:S02]  /*29f0*/  USEL UR6, UR64, UR4, !UP2 ;  /* 0x0000000440067287 */ /* 0x000fe4000d000000 */
[----:B-1----:R-:W-:Y:S01]  /*2a00*/  UIMAD.WIDE.U32 UR10, UR5, UR8, URZ ;  /* 0x00000008050a72a5 */ /* 0x002fe2000f8e00ff */
[----:B------:R-:W-:Y:S01]  /*2a10*/  UMOV UR4, UR19 ;  /* 0x0000001300047c82 */ /* 0x000fe20008000000 */
[----:B------:R-:W-:Y:S02]  /*2a20*/  UIMAD.WIDE.U32 UR16, UR61, UR12, URZ ;  /* 0x0000000c3d1072a5 */ /* 0x000fe4000f8e00ff */
[----:B------:R-:W-:-:S03]  /*2a30*/  UIMAD.WIDE.U32 UR18, UR6, UR8, URZ ;  /* 0x00000008061272a5 */ /* 0x000fc6000f8e00ff */
[----:B------:R-:W-:Y:S01]  /*2a40*/  UMOV UR10, UR11 ;  /* 0x0000000b000a7c82 */ /* 0x000fe20008000000 */
[----:B------:R-:W-:Y:S02]  /*2a50*/  USHF.R.U32.HI UR4, URZ, UR21, UR4 ;  /* 0x00000015ff047299 */ /* 0x000fe40008011604 */
[----:B------:R-:W-:Y:S01]  /*2a60*/  @UP3 USHF.R.U32.HI UR5, URZ, UR9, UR10 ;  /* 0x00000009ff053299 */ /* 0x000fe2000801160a */
[----:B------:R-:W-:Y:S01]  /*2a70*/  UMOV UR16, UR17 ;  /* 0x0000001100107c82 */ /* 0x000fe20008000000 */
[----:B------:R-:W-:Y:S01]  /*2a80*/  UMOV UR18, UR19 ;  /* 0x0000001300127c82 */ /* 0x000fe20008000000 */
[----:B------:R-:W-:Y:S02]  /*2a90*/  USHF.R.U32.HI UR13, URZ, UR13, UR16 ;  /* 0x0000000dff0d7299 */ /* 0x000fe40008011610 */
[----:B------:R-:W-:Y:S02]  /*2aa0*/  USEL UR4, UR53, UR4, !UP0 ;  /* 0x0000000435047287 */ /* 0x000fe4000c000000 */
[----:B------:R-:W-:-:S02]  /*2ab0*/  @UP3 USHF.R.U32.HI UR6, URZ, UR9, UR18 ;  /* 0x00000009ff063299 */ /* 0x000fc40008011612 */
[----:B------:R-:W-:Y:S02]  /*2ac0*/  UIMAD UR7, UR39, UR5, URZ ;  /* 0x00000005270772a4 */ /* 0x000fe4000f8e02ff */
[----:B------:R-:W-:Y:S02]  /*2ad0*/  USEL UR5, UR61, UR13, !UP2 ;  /* 0x0000000d3d057287 */ /* 0x000fe4000d000000 */
[----:B------:R-:W-:Y:S02]  /*2ae0*/  UIMAD UR10, UR39, UR6, URZ ;  /* 0x00000006270a72a4 */ /* 0x000fe4000f8e02ff */
[----:B------:R-:W-:Y:S02]  /*2af0*/  UISETP.GE.AND UP0, UPT, UR4, UR7, UPT ;  /* 0x000000070400728c */ /* 0x000fe4000bf06270 */
[----:B------:R-:W-:Y:S02]  /*2b00*/  UIMAD.WIDE.U32 UR12, UR4, UR8, URZ ;  /* 0x00000008040c72a5 */ /* 0x000fe4000f8e00ff */
[----:B------:R-:W-:-:S02]  /*2b10*/  UISETP.GE.OR UP0, UPT, UR5, UR10, UP0 ;  /* 0x0000000a0500728c */ /* 0x000fc40008706670 */
        /* <DEDUP_REMOVED lines=19> */
.L_x_44:
[----:B------:R-:W2:Y:S02]  /*2c50*/  LDCU UR4, c[0x0][0xb30] ;  /* 0x00016600ff0477ac */ /* 0x000ea40008000800 */
[----:B--2---:R-:W-:-:S09]  /*2c60*/  UISETP.NE.AND UP0, UPT, UR4, 0x1, UPT ;  /* 0x000000010400788c */ /* 0x004fd2000bf05270 */
[----:B------:R-:W-:Y:S05]  /*2c70*/  BRA.U UP0, `(.L_x_45) ;  /* 0x0000000100447547 */ /* 0x000fea000b800000 */
[----:B------:R-:W2:Y:S01]  /*2c80*/  LDCU.128 UR8, c[0x0][0xb10] ;  /* 0x00016200ff0877ac */ /* 0x000ea20008000c00 */
[----:B------:R-:W4:Y:S01]  /*2c90*/  LDCU UR12, c[0x0][0xb0c] ;  /* 0x00016180ff0c77ac */ /* 0x000f220008000800 */
[----:B------:R-:W1:Y:S01]  /*2ca0*/  LDCU UR13, c[0x0][0xb20] ;  /* 0x00016400ff0d77ac */ /* 0x000e620008000800 */
[----:B--2---:R-:W-:Y:S02]  /*2cb0*/  UIMAD.WIDE.U32 UR6, UR61, UR8, URZ ;  /* 0x000000083d0672a5 */ /* 0x004fe4000f8e00ff */
[----:B------:R-:W-:Y:S02]  /*2cc0*/  UIMAD.WIDE.U32 UR4, UR53, UR11, URZ ;  /* 0x0000000b350472a5 */ /* 0x000fe4000f8e00ff */
[----:B----4-:R-:W-:Y:S02]  /*2cd0*/  UISETP.NE.AND UP2, UPT, UR12, 0x1, UPT ;  /* 0x000000010c00788c */ /* 0x010fe4000bf45270 */
[----:B------:R-:W-:Y:S01]  /*2ce0*/  UISETP.NE.AND UP0, UPT, UR10, 0x1, UPT ;  /* 0x000000010a00788c */ /* 0x000fe2000bf05270 */
[----:B------:R-:W-:-:S02]  /*2cf0*/  UMOV UR6, UR7 ;  /* 0x0000000700067c82 */ /* 0x000fc40008000000 */
[----:B------:R-:W-:Y:S01]  /*2d00*/  UMOV UR4, UR5 ;  /* 0x0000000500047c82 */ /* 0x000fe20008000000 */
[----:B------:R-:W-:Y:S02]  /*2d10*/  USHF.R.U32.HI UR6, URZ, UR9, UR6 ;  /* 0x00000009ff067299 */ /* 0x000fe40008011606 */
[----:B-1----:R-:W-:Y:S02]  /*2d20*/  USHF.R.U32.HI UR4, URZ, UR13, UR4 ;  /* 0x0000000dff047299 */ /* 0x002fe40008011604 */
[----:B------:R-:W-:Y:S02]  /*2d30*/  USEL UR5, UR61, UR6, !UP2 ;  /* 0x000000063d057287 */ /* 0x000fe4000d000000 */
[----:B------:R-:W-:-:S04]  /*2d40*/  USEL UR4, UR53, UR4, !UP0 ;  /* 0x0000000435047287 */ /* 0x000fc8000c000000 */
[----:B------:R-:W-:Y:S02]  /*2d50*/  UIADD3 UR6, UPT, UPT, UR5, -UR4, URZ ;  /* 0x8000000405067290 */ /* 0x000fe4000fffe0ff */
[----:B------:R-:W-:Y:S02]  /*2d60*/  UIADD3 UR4, UPT, UPT, -UR5, UR4, URZ ;  /* 0x0000000405047290 */ /* 0x000fe4000fffe1ff */
[----:B------:R-:W-:Y:S02]  /*2d70*/  UIMAD UR53, UR6, UR10, UR53 ;  /* 0x0000000a063572a4 */ /* 0x000fe4000f8e0235 */
[----:B------:R-:W-:-:S12]  /*2d80*/  UIMAD UR61, UR4, UR12, UR61 ;  /* 0x0000000c043d72a4 */ /* 0x000fd8000f8e023d */
.L_x_45:
[----:B------:R-:W-:Y:S01]  /*2d90*/  VIADD R11, R11, 0x1 ;  /* 0x000000010b0b7836 */ /* 0x000fe20000000000 */
[----:B------:R-:W-:Y:S02]  /*2da0*/  R2UR UR5, R54 ;  /* 0x00000000360572ca */ /* 0x000fe400000e0000 */
[----:B------:R-:W-:Y:S02]  /*2db0*/  R2UR UR4, R53 ;  /* 0x00000000350472ca */ /* 0x000fe400000e0000 */
[C---:B------:R-:W-:Y:S02]  /*2dc0*/  ISETP.NE.AND P0, PT, R11.reuse, 0x2, PT ;  /* 0x000000020b00780c */ /* 0x040fe40003f05270 */
[----:B------:R-:W-:Y:S02]  /*2dd0*/  PLOP3.LUT P2, PT, PT, PT, PT, 0x80, 0x8 ;  /* 0x000000000008781c */ /* 0x000fe40003f4f070 */
[----:B-1----:R-:W-:Y:S02]  /*2de0*/  SEL R0, RZ, 0x1, P0 ;  /* 0x00000001ff007807 */ /* 0x002fe40000000000 */
[----:B------:R-:W-:-:S02]  /*2df0*/  SEL R11, R11, RZ, P0 ;  /* 0x000000ff0b0b7207 */ /* 0x000fc40000000000 */
[----:B------:R-:W-:Y:S01]  /*2e00*/  LOP3.LUT R10, R10, R0, RZ, 0x3c, !PT ;  /* 0x000000000a0a7212 */ /* 0x000fe200078e3cff */
[----:B------:R-:W-:Y:S02]  /*2e10*/  UIADD3 UR26, UPT, UPT, UR61, UR5, URZ ;  /* 0x000000053d1a7290 */ /* 0x000fe4000fffe0ff */
[----:B------:R-:W-:Y:S01]  /*2e20*/  UIADD3 UR27, UPT, UPT, UR53, UR4, URZ ;  /* 0x00000004351b7290 */ /* 0x000fe2000fffe0ff */
[----:B------:R-:W-:Y:S11]  /*2e30*/  BRA.U UP1, `(.L_x_46) ;  /* 0xffffffe901f87547 */ /* 0x000ff6000b83ffff */
[----:B------:R-:W-:Y:S01]  /*2e40*/  UIADD3 UR22, UPT, UPT, UR22, 0x18, URZ ;  /* 0x0000001816167890 */ /* 0x000fe2000fffe0ff */
[----:B------:R-:W-:-:S03]  /*2e50*/  SHF.L.U32 R2, R12, 0x1f, RZ ;  /* 0x0000001f0c027819 */ /* 0x000fc600000006ff */
[----:B------:R-:W-:-:S09]  /*2e60*/  ULEA UR4, UR29, UR22, 0x3 ;  /* 0x000000161d047291 */ /* 0x000fd2000f8e18ff */
[----:B------:R-:W1:Y:S02]  /*2e70*/  SYNCS.PHASECHK.TRANS64.TRYWAIT P0, [UR4], R2 ;  /* 0x00000002ff0075a7 */ /* 0x000e640008001104 */
[----:B-1----:R-:W-:Y:S05]  /*2e80*/  @!P0 BRA `(.L_x_47) ;  /* 0x0000006400e48947 */ /* 0x002fea0003800000 */
.L_x_157:
[----:B------:R-:W-:-:S04]  /*2e90*/  UIADD3 UR4, UPT, UPT, UR29, 0x1, URZ ;  /* 0x000000011d047890 */ /* 0x000fc8000fffe0ff */
[----:B------:R-:W-:-:S04]  /*2ea0*/  UISETP.NE.AND UP0, UPT, UR4, 0x3, UPT ;  /* 0x000000030400788c */ /* 0x000fc8000bf05270 */
[----:B------:R-:W-:Y:S02]  /*2eb0*/  USEL UR6, URZ, 0x1, UP0 ;  /* 0x00000001ff067887 */ /* 0x000fe40008000000 */
[----:B------:R-:W-:-:S04]  /*2ec0*/  USEL UR4, UR4, URZ, UP0 ;  /* 0x000000ff04047287 */ /* 0x000fc80008000000 */
[----:B------:R-:W-:Y:S01]  /*2ed0*/  ULEA UR5, UR4, UR22, 0x3 ;  /* 0x0000001604057291 */ /* 0x000fe2000f8e18ff */
[----:B------:R-:W-:-:S04]  /*2ee0*/  LOP3.LUT R12, R12, UR6, RZ, 0x3c, !PT ;  /* 0x000000060c0c7c12 */ /* 0x000fc8000f8e3cff */
[----:B-1----:R-:W-:-:S04]  /*2ef0*/  SHF.L.U32 R2, R12, 0x1f, RZ ;  /* 0x0000001f0c027819 */ /* 0x002fc800000006ff */
[----:B------:R-:W1:Y:S02]  /*2f00*/  SYNCS.PHASECHK.TRANS64.TRYWAIT P0, [UR5], R2 ;  /* 0x00000002ff0075a7 */ /* 0x000e640008001105 */
[----:B-1----:R-:W-:Y:S05]  /*2f10*/  @!P0 BRA `(.L_x_48) ;  /* 0x0000006400d88947 */ /* 0x002fea0003800000 */
.L_x_159:
[----:B------:R-:W-:-:S04]  /*2f20*/  UIADD3 UR4, UPT, UPT, UR4, 0x1, URZ ;  /* 0x0000000104047890 */ /* 0x000fc8000fffe0ff */
[----:B------:R-:W-:-:S04]  /*2f30*/  UISETP.NE.AND UP0, UPT, UR4, 0x3, UPT ;  /* 0x000000030400788c */ /* 0x000fc8000bf05270 */
[----:B------:R-:W-:Y:S02]  /*2f40*/  USEL UR5, URZ, 0x1, UP0 ;  /* 0x00000001ff057887 */ /* 0x000fe40008000000 */
[----:B------:R-:W-:-:S04]  /*2f50*/  USEL UR4, UR4, URZ, UP0 ;  /* 0x000000ff04047287 */ /* 0x000fc80008000000 */
[----:B------:R-:W-:Y:S01]  /*2f60*/  ULEA UR4, UR4, UR22, 0x3 ;  /* 0x0000001604047291 */ /* 0x000fe2000f8e18ff */
[----:B-1----:R-:W-:-:S04]  /*2f70*/  LOP3.LUT R2, R12, UR5, RZ, 0x3c, !PT ;  /* 0x000000050c027c12 */ /* 0x002fc8000f8e3cff */
[----:B------:R-:W-:Y:S01]  /*2f80*/  SHF.L.U32 R2, R2, 0x1f, RZ ;  /* 0x0000001f02027819 */ /* 0x000fe200000006ff */
[----:B------:R-:W-:-:S07]  /*2f90*/  IMAD.U32 R0, RZ, RZ, UR4 ;  /* 0x00000004ff007e24 */ /* 0x000fce000f8e00ff */
.L_x_49:
[----:B-1----:R1:W2:Y:S02]  /*2fa0*/  SYNCS.PHASECHK.TRANS64.TRYWAIT P0, [R0+URZ], R2 ;  /* 0x00000002000075a7 */ /* 0x0022a400080011ff */
[----:B--2---:R-:W-:Y:S05]  /*2fb0*/  @!P0 NANOSLEEP.SYNCS 0x989680 ;  /* 0x009896800000895d */ /* 0x004fea0003900000 */
[----:B------:R-:W2:Y:S02]  /*2fc0*/  @!P0 SYNCS.PHASECHK.TRANS64 P0, [R0+URZ], R2 ;  /* 0x00000002000085a7 */ /* 0x000ea400080010ff */
[----:B--2---:R-:W-:Y:S05]  /*2fd0*/  @P0 EXIT ;  /* 0x000000000000094d */ /* 0x004fea0003800000 */
[----:B------:R-:W-:Y:S05]  /*2fe0*/  BRA `(.L_x_49) ;  /* 0xfffffffc00ec7947 */ /* 0x000fea000383ffff */
.L_x_22:
[----:B------:R-:W-:-:S04]  /*2ff0*/  UISETP.NE.AND UP0, UPT, UR62, URZ, UPT ;  /* 0x000000ff3e00728c */ /* 0x000fc8000bf05270 */
[----:B------:R-:W-:-:S09]  /*3000*/  UISETP.NE.OR UP0, UPT, UR18, 0x1, UP0 ;  /* 0x000000011200788c */ /* 0x000fd20008705670 */
[----:B------:R-:W-:Y:S05]  /*3010*/  BRA.U UP0, `(.L_x_50) ;  /* 0x00000005004c7547 */ /* 0x000fea000b800000 */
[----:B------:R-:W-:Y:S01]  /*3020*/  HFMA2 R3, -RZ, RZ, 0, 0 ;  /* 0x00000000ff037431 */ /* 0x000fe200000001ff */
[----:B------:R-:W-:Y:S01]  /*3030*/  ISETP.GE.U32.AND P2, PT, R5, 0x8, PT ;  /* 0x000000080500780c */ /* 0x000fe20003f46070 */
[----:B------:R-:W-:Y:S01]  /*3040*/  IMAD.MOV.U32 R12, RZ, RZ, 0x1 ;  /* 0x00000001ff0c7424 */ /* 0x000fe200078e00ff */
[----:B------:R-:W-:Y:S01]  /*3050*/  CS2R R6, SRZ ;  /* 0x0000000000067805 */ /* 0x000fe2000001ff00 */
[----:B------:R-:W-:Y:S01]  /*3060*/  IMAD.MOV.U32 R4, RZ, RZ, RZ ;  /* 0x000000ffff047224 */ /* 0x000fe200078e00ff */
[----:B------:R-:W-:Y:S01]  /*3070*/  UMOV UR6, 0x400 ;  /* 0x0000040000067882 */ /* 0x000fe20000000000 */
[----:B------:R-:W-:Y:S01]  /*3080*/  UMOV UR5, URZ ;  /* 0x000000ff00057c82 */ /* 0x000fe20008000000 */
[----:B------:R-:W-:-:S12]  /*3090*/  ULEA UR6, UR62, UR6, 0x18 ;  /* 0x000000063e067291 */ /* 0x000fd8000f8ec0ff */
.L_x_54:
[----:B------:R-:W-:Y:S02]  /*30a0*/  LEA R0, R3, UR6, 0x3 ;  /* 0x0000000603007c11 */ /* 0x000fe4000f8e18ff */
[----:B------:R-:W-:-:S03]  /*30b0*/  SHF.L.U32 R8, R4, 0x1f, RZ ;  /* 0x0000001f04087819 */ /* 0x000fc600000006ff */
[----:B------:R-:W-:Y:S01]  /*30c0*/  VIADD R9, R0, 0xf0 ;  /* 0x000000f000097836 */ /* 0x000fe20000000000 */
[----:B------:R-:W2:Y:S02]  /*30d0*/  SYNCS.PHASECHK.TRANS64.TRYWAIT P0, [R0+URZ+0xe0], R8 ;  /* 0x0000e008000075a7 */ /* 0x000ea400080011ff */
[----:B--2---:R-:W-:Y:S05]  /*30e0*/  @!P0 BRA `(.L_x_51) ;  /* 0x00000064007c8947 */ /* 0x004fea0003800000 */
.L_x_160:
[----:B------:R-:W-:Y:S01]  /*30f0*/  ULEA UR4, UR5, UR6, 0x3 ;  /* 0x0000000605047291 */ /* 0x000fe2000f8e18ff */
[----:B--2---:R-:W-:Y:S01]  /*3100*/  PRMT R0, RZ, 0x654, R9 ;  /* 0x00000654ff007816 */ /* 0x004fe20000000009 */
[----:B------:R-:W-:Y:S01]  /*3110*/  @!P2 IMAD.MOV.U32 R8, RZ, RZ, 0x10 ;  /* 0x00000010ff08a424 */ /* 0x000fe200078e00ff */
[----:B------:R-:W-:Y:S01]  /*3120*/  SHF.L.U32 R9, R12, 0x1f, RZ ;  /* 0x0000001f0c097819 */ /* 0x000fe200000006ff */
[----:B------:R-:W-:Y:S01]  /*3130*/  UIADD3 UR7, UPT, UPT, UR4, 0x80, URZ ;  /* 0x0000008004077890 */ /* 0x000fe2000fffe0ff */
[----:B------:R2:W-:Y:S05]  /*3140*/  SYNCS.ARRIVE.TRANS64.RED.A1T0 RZ, [R0+URZ], RZ ;  /* 0x000000ff00ff79a7 */ /* 0x0005ea00081004ff */
[----:B------:R-:W-:Y:S01]  /*3150*/  IMAD.U32 R10, RZ, RZ, UR7 ;  /* 0x00000007ff0a7e24 */ /* 0x000fe2000f8e00ff */
[----:B------:R-:W3:Y:S04]  /*3160*/  SYNCS.PHASECHK.TRANS64.TRYWAIT P0, [UR4+0x90], R9 ;  /* 0x00009009ff0075a7 */ /* 0x000ee80008001104 */
[----:B------:R-:W-:Y:S01]  /*3170*/  PRMT R10, R5, 0x654, R10 ;  /* 0x00000654050a7816 */ /* 0x000fe2000000000a */
[----:B--23--:R-:W-:Y:S06]  /*3180*/  @!P0 BRA `(.L_x_52) ;  /* 0x0000006400688947 */ /* 0x00cfec0003800000 */
.L_x_162:
[----:B------:R-:W-:Y:S01]  /*3190*/  ULEA UR8, UR5, UR6, 0x4 ;  /* 0x0000000605087291 */ /* 0x000fe2000f8e20ff */
[----:B------:R-:W-:Y:S01]  /*31a0*/  SEL R2, R10, R2, !P2 ;  /* 0x000000020a027207 */ /* 0x000fe20005000000 */
[----:B------:R-:W-:Y:S01]  /*31b0*/  UIADD3 UR9, UPT, UPT, UR4, 0x80, URZ ;  /* 0x0000008004097890 */ /* 0x000fe2000fffe0ff */
[----:B--2---:R-:W-:Y:S01]  /*31c0*/  LEA R0, R7, UR6, 0x3 ;  /* 0x0000000607007c11 */ /* 0x004fe2000f8e18ff */
[----:B------:R-:W-:Y:S01]  /*31d0*/  UIADD3 UR8, UPT, UPT, UR8, 0x110, URZ ;  /* 0x0000011008087890 */ /* 0x000fe2000fffe0ff */
[----:B------:R2:W-:Y:S01]  /*31e0*/  @!P2 SYNCS.ARRIVE.TRANS64.RED RZ, [R2+URZ], R8 ;  /* 0x0000000802ffa9a7 */ /* 0x0005e200080004ff */
[----:B------:R-:W-:Y:S01]  /*31f0*/  UIADD3 UR4, UPT, UPT, UR5, 0x1, URZ ;  /* 0x0000000105047890 */ /* 0x000fe2000fffe0ff */
[----:B------:R-:W-:-:S03]  /*3200*/  VIADD R3, R3, 0x1 ;  /* 0x0000000103037836 */ /* 0x000fc60000000000 */
[----:B------:R-:W-:Y:S02]  /*3210*/  UISETP.NE.AND UP0, UPT, UR4, 0x2, UPT ;  /* 0x000000020400788c */ /* 0x000fe4000bf05270 */
[----:B------:R-:W-:Y:S01]  /*3220*/  ISETP.NE.AND P0, PT, R3, 0x2, PT ;  /* 0x000000020300780c */ /* 0x000fe20003f05270 */
[----:B------:R-:W-:Y:S06]  /*3230*/  UGETNEXTWORKID.BROADCAST [UR8], [UR9] ;  /* 0x00000000080073ca */ /* 0x000fec0008000100 */
[----:B------:R-:W-:Y:S02]  /*3240*/  USEL UR7, URZ, 0x1, UP0 ;  /* 0x00000001ff077887 */ /* 0x000fe40008000000 */
[----:B------:R-:W-:-:S04]  /*3250*/  USEL UR5, UR4, URZ, UP0 ;  /* 0x000000ff04057287 */ /* 0x000fc80008000000 */
[----:B------:R-:W-:Y:S02]  /*3260*/  LOP3.LUT R12, R12, UR7, RZ, 0x3c, !PT ;  /* 0x000000070c0c7c12 */ /* 0x000fe4000f8e3cff */
[----:B--2---:R-:W-:-:S04]  /*3270*/  SHF.L.U32 R8, R6, 0x1f, RZ ;  /* 0x0000001f06087819 */ /* 0x004fc800000006ff */
[----:B------:R-:W2:Y:S02]  /*3280*/  SYNCS.PHASECHK.TRANS64.TRYWAIT P1, [R0+URZ+0x80], R8 ;  /* 0x00008008000075a7 */ /* 0x000ea400080211ff */
[----:B--2---:R-:W-:Y:S05]  /*3290*/  @!P1 BRA `(.L_x_53) ;  /* 0x00000064003c9947 */ /* 0x004fea0003800000 */
.L_x_163:
[----:B--2---:R-:W-:Y:S01]  /*32a0*/  LEA R8, R7, UR6, 0x4 ;  /* 0x0000000607087c11 */ /* 0x004fe2000f8e20ff */
[----:B------:R-:W-:Y:S01]  /*32b0*/  VIADD R0, R0, 0x90 ;  /* 0x0000009000007836 */ /* 0x000fe20000000000 */
[----:B------:R-:W-:Y:S01]  /*32c0*/  SEL R3, R3, RZ, P0 ;  /* 0x000000ff03037207 */ /* 0x000fe20000000000 */
[----:B------:R-:W-:-:S03]  /*32d0*/  VIADD R7, R7, 0x1 ;  /* 0x0000000107077836 */ /* 0x000fc60000000000 */
[----:B------:R-:W2:Y:S01]  /*32e0*/  LDS.128 R8, [R8+0x110] ;  /* 0x0001100008087984 */ /* 0x000ea20000000c00 */
[----:B------:R-:W-:Y:S02]  /*32f0*/  PRMT R0, RZ, 0x654, R0 ;  /* 0x00000654ff007816 */ /* 0x000fe40000000000 */
[C---:B------:R-:W-:Y:S01]  /*3300*/  ISETP.NE.AND P1, PT, R7.reuse, 0x2, PT ;  /* 0x000000020700780c */ /* 0x040fe20003f25270 */
[----:B------:R-:W-:Y:S01]  /*3310*/  @!PT LDS RZ, [RZ] ;  /* 0x00000000fffff984 */ /* 0x000fe20000000800 */
[----:B------:R-:W-:Y:S01]  /*3320*/  @!PT LDS RZ, [RZ] ;  /* 0x00000000fffff984 */ /* 0x000fe20000000800 */
[----:B------:R-:W-:Y:S01]  /*3330*/  @!PT LDS RZ, [RZ] ;  /* 0x00000000fffff984 */ /* 0x000fe20000000800 */
[----:B------:R-:W-:Y:S01]  /*3340*/  @!PT LDS RZ, [RZ] ;  /* 0x00000000fffff984 */ /* 0x000fe20000000800 */
[----:B------:R3:W-:Y:S06]  /*3350*/  MEMBAR.ALL.CTA ;  /* 0x0000000000007992 */ /* 0x0007ec0000008000 */
[----:B---3--:R-:W3:Y:S01]  /*3360*/  FENCE.VIEW.ASYNC.S ;  /* 0x00000000000073c6 */ /* 0x008ee20000000000 */
[----:B------:R-:W-:Y:S01]  /*3370*/  SEL R7, R7, RZ, P1 ;  /* 0x000000ff07077207 */ /* 0x000fe20000800000 */
[----:B---3--:R3:W-:Y:S01]  /*3380*/  SYNCS.ARRIVE.TRANS64.RED.A1T0 RZ, [R0+URZ], RZ ;  /* 0x000000ff00ff79a7 */ /* 0x0087e200081004ff */
[----:B--2---:R-:W-:-:S02]  /*3390*/  LOP3.LUT P3, RZ, R10, 0x1, RZ, 0xc0, !PT ;  /* 0x000000010aff7812 */ /* 0x004fc4000786c0ff */
[----:B------:R-:W-:-:S04]  /*33a0*/  SEL R8, RZ, 0x1, P1 ;  /* 0x00000001ff087807 */ /* 0x000fc80000800000 */
[----:B------:R-:W-:Y:S02]  /*33b0*/  LOP3.LUT R6, R6, R8, RZ, 0x3c, !PT ;  /* 0x0000000806067212 */ /* 0x000fe400078e3cff */
[----:B---3--:R-:W-:-:S04]  /*33c0*/  SEL R0, RZ, 0x1, P0 ;  /* 0x00000001ff007807 */ /* 0x008fc80000000000 */
[----:B------:R-:W-:Y:S01]  /*33d0*/  LOP3.LUT R4, R4, R0, RZ, 0x3c, !PT ;  /* 0x0000000004047212 */ /* 0x000fe200078e3cff */
[----:B------:R-:W-:Y:S06]  /*33e0*/  @P3 BRA `(.L_x_54) ;  /* 0xfffffffc002c3947 */ /* 0x000fec000383ffff */
[----:B------:R-:W-:Y:S01]  /*33f0*/  ULEA UR4, UR5, UR6, 0x3 ;  /* 0x0000000605047291 */ /* 0x000fe2000f8e18ff */
[----:B------:R-:W-:-:S08]  /*3400*/  SHF.L.U32 R2, R12, 0x1f, RZ ;  /* 0x0000001f0c027819 */ /* 0x000fd000000006ff */
[----:B------:R-:W2:Y:S02]  /*3410*/  SYNCS.PHASECHK.TRANS64 P0, [UR4+0x90], R2 ;  /* 0x00009002ff0075a7 */ /* 0x000ea40008001004 */
[----:B--2---:R-:W-:Y:S05]  /*3420*/  @P0 BRA `(.L_x_55) ;  /* 0x0000000000080947 */ /* 0x004fea0003800000 */
[----:B------:R-:W2:Y:S02]  /*3430*/  SYNCS.PHASECHK.TRANS64.TRYWAIT P0, [UR4+0x90], R2 ;  /* 0x00009002ff0075a7 */ /* 0x000ea40008001104 */
[----:B--2---:R-:W-:Y:S05]  /*3440*/  @!P0 BRA `(.L_x_56) ;  /* 0x0000006000e48947 */ /* 0x004fea0003800000 */
.L_x_55:
[----:B------:R-:W-:-:S04]  /*3450*/  UIADD3 UR7, UPT, UPT, UR5, 0x1, URZ ;  /* 0x0000000105077890 */ /* 0x000fc8000fffe0ff */
[----:B------:R-:W-:-:S04]  /*3460*/  UISETP.NE.AND UP0, UPT, UR7, 0x2, UPT ;  /* 0x000000020700788c */ /* 0x000fc8000bf05270 */
[----:B------:R-:W-:Y:S02]  /*3470*/  USEL UR8, URZ, 0x1, UP0 ;  /* 0x00000001ff087887 */ /* 0x000fe40008000000 */
[----:B------:R-:W-:-:S04]  /*3480*/  USEL UR7, UR7, URZ, UP0 ;  /* 0x000000ff07077287 */ /* 0x000fc80008000000 */
[----:B------:R-:W-:Y:S01]  /*3490*/  ULEA UR7, UR7, UR6, 0x3 ;  /* 0x0000000607077291 */ /* 0x000fe2000f8e18ff */
[----:B--2---:R-:W-:-:S04]  /*34a0*/  LOP3.LUT R2, R12, UR8, RZ, 0x3c, !PT ;  /* 0x000000080c027c12 */ /* 0x004fc8000f8e3cff */
[----:B------:R-:W-:-:S04]  /*34b0*/  SHF.L.U32 R0, R2, 0x1f, RZ ;  /* 0x0000001f02007819 */ /* 0x000fc800000006ff */
[----:B------:R-:W2:Y:S02]  /*34c0*/  SYNCS.PHASECHK.TRANS64 P0, [UR7+0x90], R0 ;  /* 0x00009000ff0075a7 */ /* 0x000ea40008001007 */
[----:B-12---:R-:W-:Y:S05]  /*34d0*/  @P0 EXIT ;  /* 0x000000000000094d */ /* 0x006fea0003800000 */
[----:B------:R-:W-:Y:S02]  /*34e0*/  SHF.L.U32 R2, R2, 0x1f, RZ ;  /* 0x0000001f02027819 */ /* 0x000fe400000006ff */
[----:B------:R-:W-:-:S07]  /*34f0*/  MOV R0, UR7 ;  /* 0x0000000700007c02 */ /* 0x000fce0008000f00 */
.L_x_57:
[----:B-1----:R1:W2:Y:S02]  /*3500*/  SYNCS.PHASECHK.TRANS64.TRYWAIT P0, [R0+URZ+0x90], R2 ;  /* 0x00009002000075a7 */ /* 0x0022a400080011ff */
[----:B--2---:R-:W-:Y:S05]  /*3510*/  @!P0 NANOSLEEP.SYNCS 0x989680 ;  /* 0x009896800000895d */ /* 0x004fea0003900000 */
[----:B------:R-:W2:Y:S02]  /*3520*/  @!P0 SYNCS.PHASECHK.TRANS64 P0, [R0+URZ+0x90], R2 ;  /* 0x00009002000085a7 */ /* 0x000ea400080010ff */
[----:B--2---:R-:W-:Y:S05]  /*3530*/  @P0 EXIT ;  /* 0x000000000000094d */ /* 0x004fea0003800000 */
[----:B------:R-:W-:Y:S05]  /*3540*/  BRA `(.L_x_57) ;  /* 0xfffffffc00ec7947 */ /* 0x000fea000383ffff */
.L_x_50:
[----:B------:R-:W-:Y:S05]  /*3550*/  BRA.U UP5, `(.L_x_58) ;  /* 0x00000019054c7547 */ /* 0x000fea000b800000 */
[----:B------:R-:W-:Y:S01]  /*3560*/  UMOV UR4, 0x40 ;  /* 0x0000004000047882 */ /* 0x000fe20000000000 */
[----:B------:R-:W-:Y:S01]  /*3570*/  NOP ;  /* 0x0000000000007918 */ /* 0x000fe20000000000 */
[----:B------:R-:W-:Y:S01]  /*3580*/  ULEA UR5, UR62, UR4, 0x18 ;  /* 0x000000043e057291 */ /* 0x000fe2000f8ec0ff */
[----:B------:R-:W-:Y:S02]  /*3590*/  UMOV UR6, 0x400 ;  /* 0x0000040000067882 */ /* 0x000fe40000000000 */
[----:B------:R-:W-:-:S06]  /*35a0*/  ULEA UR6, UR62, UR6, 0x18 ;  /* 0x000000063e067291 */ /* 0x000fcc000f8ec0ff */
[----:B------:R-:W2:Y:S02]  /*35b0*/  LDS.U8 R5, [UR5+0x1c] ;  /* 0x00001c05ff057984 */ /* 0x000ea40008000000 */
[----:B--2---:R-:W-:-:S13]  /*35c0*/  ISETP.NE.AND P0, PT, R5, RZ, PT ;  /* 0x000000ff0500720c */ /* 0x004fda0003f05270 */
[----:B------:R-:W-:Y:S05]  /*35d0*/  @P0 BRA `(.L_x_59) ;  /* 0x0000000400180947 */ /* 0x000fea0003800000 */
[----:B------:R-:W-:Y:S01]  /*35e0*/  R2UR UR4, R2 ;  /* 0x00000000020472ca */ /* 0x000fe200000e0000 */
[----:B------:R-:W-:-:S12]  /*35f0*/  UIADD3 UR7, UPT, UPT, UR5, 0x8, URZ ;  /* 0x0000000805077890 */ /* 0x000fd8000fffe0ff */
[----:B------:R-:W-:-:S09]  /*3600*/  UISETP.NE.U32.AND UP1, UPT, UR4, 0x1, UPT ;  /* 0x000000010400788c */ /* 0x000fd2000bf25070 */
[----:B------:R-:W-:Y:S05]  /*3610*/  BRA.U !UP1, `(.L_x_60) ;  /* 0x0000000109a47547 */ /* 0x000fea000b800000 */
[----:B------:R-:W-:Y:S01]  /*3620*/  ELECT P0, URZ, PT ;  /* 0x0000000000ff782f */ /* 0x000fe20003800000 */
[----:B------:R-:W-:-:S12]  /*3630*/  BSSY B0, `(.L_x_60) ;  /* 0x0000027000007945 */ /* 0x000fd80003800000 */
[----:B------:R-:W-:Y:S05]  /*3640*/  @!P0 BRA `(.L_x_61) ;  /* 0x0000000000948947 */ /* 0x000fea0003800000 */
[----:B------:R-:W-:-:S05]  /*3650*/  UMOV UR4, 0x10 ;  /* 0x0000001000047882 */ /* 0x000fca0000000000 */
[----:B------:R-:W-:Y:S04]  /*3660*/  DEPBAR.LE SB2, 0x36 ;  /* 0x0000ad800000791a */ /* 0x000fe80000000000 */
[----:B------:R-:W2:Y:S02]  /*3670*/  UTCATOMSWS.2CTA.FIND_AND_SET.ALIGN UP0, UR4, UR4 ;  /* 0x00000004000475e3 */ /* 0x000ea40008200800 */
[----:B--2---:R-:W-:Y:S01]  /*3680*/  MOV R12, UR4 ;  /* 0x00000004000c7c02 */ /* 0x004fe20008000f00 */
[----:B------:R-:W-:Y:S06]  /*3690*/  BRA.U UP0, `(.L_x_62) ;  /* 0x0000000100187547 */ /* 0x000fec000b800000 */
.L_x_63:
[----:B------:R-:W-:Y:S05]  /*36a0*/  NANOSLEEP 0x64 ;  /* 0x000000640000795d */ /* 0x000fea0003800000 */
[----:B------:R-:W-:-:S05]  /*36b0*/  UMOV UR4, 0x10 ;  /* 0x0000001000047882 */ /* 0x000fca0000000000 */
[----:B------:R-:W-:Y:S04]  /*36c0*/  DEPBAR.LE SB2, 0x36 ;  /* 0x0000ad800000791a */ /* 0x000fe80000000000 */
[----:B------:R-:W2:Y:S02]  /*36d0*/  UTCATOMSWS.2CTA.FIND_AND_SET.ALIGN UP0, UR4, UR4 ;  /* 0x00000004000475e3 */ /* 0x000ea40008200800 */
[----:B--2---:R-:W-:Y:S01]  /*36e0*/  MOV R12, UR4 ;  /* 0x00000004000c7c02 */ /* 0x004fe20008000f00 */
[----:B------:R-:W-:Y:S05]  /*36f0*/  BRA.U !UP0, `(.L_x_63) ;  /* 0xfffffffd08e87547 */ /* 0x000fea000b83ffff */
.L_x_62:
[----:B------:R-:W2:Y:S01]  /*3700*/  LDS R8, [UR5+0x10] ;  /* 0x00001005ff087984 */ /* 0x000ea20008000800 */
[----:B------:R-:W-:Y:S01]  /*3710*/  R2UR UR4, R0 ;  /* 0x00000000000472ca */ /* 0x000fe200000e0000 */
[----:B------:R-:W-:-:S04]  /*3720*/  IMAD.U32 R5, RZ, RZ, UR6 ;  /* 0x00000006ff057e24 */ /* 0x000fc8000f8e00ff */
[----:B------:R-:W-:-:S08]  /*3730*/  VIADD R5, R5, 0x130 ;  /* 0x0000013005057836 */ /* 0x000fd00000000000 */
[----:B------:R-:W-:Y:S02]  /*3740*/  MOV R6, UR4 ;  /* 0x0000000400067c02 */ /* 0x000fe40008000f00 */
[----:B--2---:R-:W-:-:S04]  /*3750*/  SHF.L.U32 R8, R8, 0x1f, RZ ;  /* 0x0000001f08087819 */ /* 0x004fc800000006ff */
[----:B------:R-:W2:Y:S02]  /*3760*/  SYNCS.PHASECHK.TRANS64.TRYWAIT P0, [UR5+0x8], R8 ;  /* 0x00000808ff0075a7 */ /* 0x000ea40008001105 */
[----:B--2---:R-:W-:Y:S05]  /*3770*/  @P0 BRA `(.L_x_64) ;  /* 0x0000000000080947 */ /* 0x004fea0003800000 */
[----:B------:R-:W2:Y:S02]  /*3780*/  SYNCS.PHASECHK.TRANS64.TRYWAIT P0, [UR5+0x8], R8 ;  /* 0x00000808ff0075a7 */ /* 0x000ea40008001105 */
[----:B--2---:R-:W-:Y:S05]  /*3790*/  @!P0 BRA `(.L_x_65) ;  /* 0x0000006000288947 */ /* 0x004fea0003800000 */
.L_x_64:
[----:B------:R-:W-:Y:S01]  /*37a0*/  R2UR UR4, R0 ;  /* 0x00000000000472ca */ /* 0x000fe200000e0000 */
[----:B------:R-:W-:Y:S01]  /*37b0*/  IMAD.MOV.U32 R10, RZ, RZ, 0xffff ;  /* 0x0000ffffff0a7424 */ /* 0x000fe200078e00ff */
[----:B------:R-:W-:Y:S01]  /*37c0*/  PRMT R6, R6, 0x654, R5 ;  /* 0x0000065406067816 */ /* 0x000fe20000000005 */
[----:B------:R-:W-:Y:S02]  /*37d0*/  HFMA2 R5, -RZ, RZ, 0, 5.9604644775390625e-08 ;  /* 0x00000001ff057431 */ /* 0x000fe400000001ff */
[----:B--2---:R-:W-:Y:S02]  /*37e0*/  IMAD.MOV.U32 R8, RZ, RZ, 0x4 ;  /* 0x00000004ff087424 */ /* 0x004fe400078e00ff */
[----:B------:R-:W-:Y:S01]  /*37f0*/  IMAD.SHL.U32 R11, R12, 0x20, RZ ;  /* 0x000000200c0b7824 */ /* 0x000fe200078e00ff */
[----:B------:R-:W-:-:S05]  /*3800*/  SHF.L.U32 R10, R10, R12, RZ ;  /* 0x0000000c0a0a7219 */ /* 0x000fca00000006ff */
[----:B------:R-:W-:Y:S01]  /*3810*/  UPRMT UR4, UR4, 0x654, UR7 ;  /* 0x0000065404047896 */ /* 0x000fe20008000007 */
[----:B------:R-:W-:-:S05]  /*3820*/  SHF.L.U32 R9, R5, R12, RZ ;  /* 0x0000000c05097219 */ /* 0x000fca00000006ff */
[----:B------:R-:W-:-:S03]  /*3830*/  MOV R7, UR4 ;  /* 0x0000000400077c02 */ /* 0x000fc60008000f00 */
[----:B------:R2:W-:Y:S01]  /*3840*/  SYNCS.ARRIVE.TRANS64.RED RZ, [UR4], R8 ;  /* 0x00000008ffff79a7 */ /* 0x0005e20008000404 */
[----:B------:R2:W-:Y:S04]  /*3850*/  STS [UR6+0x130], R11 ;  /* 0x0001300bff007988 */ /* 0x0005e80008000806 */
[----:B------:R2:W-:Y:S04]  /*3860*/  STAS [R6.64], R12 ;  /* 0x0000000c06007dbd */ /* 0x0005e8000c0008ff */
[----:B------:R2:W-:Y:S04]  /*3870*/  ATOMS.OR RZ, [UR5+0x14], R10 ;  /* 0x0000140affff798c */ /* 0x0005e8000b000005 */
[----:B------:R2:W-:Y:S04]  /*3880*/  ATOMS.OR RZ, [UR5+0x18], R9 ;  /* 0x00001809ffff798c */ /* 0x0005e8000b000005 */
[----:B------:R2:W-:Y:S02]  /*3890*/  ATOMS.XOR RZ, [UR5+0x10], R5 ;  /* 0x00001005ffff798c */ /* 0x0005e4000b800005 */
.L_x_61:
[----:B-1----:R-:W-:Y:S05]  /*38a0*/  BSYNC B0 ;  /* 0x0000000000007941 */ /* 0x002fea0003800000 */
.L_x_60:
[----:B------:R-:W-:Y:S05]  /*38b0*/  BRA.U UP1, `(.L_x_66) ;  /* 0x0000000101707547 */ /* 0x000fea000b800000 */
[----:B------:R-:W-:-:S03]  /*38c0*/  UMOV UR4, 0xffffffff ;  /* 0xffffffff00047882 */ /* 0x000fc60000000000 */
[----:B------:R-:W-:Y:S05]  /*38d0*/  BRA.DIV UR4, `(.L_x_67) ;  /* 0x0000005e04f07947 */ /* 0x000fea000b800000 */
[----:B------:R-:W-:-:S13]  /*38e0*/  ELECT P0, URZ, PT ;  /* 0x0000000000ff782f */ /* 0x000fda0003800000 */
.L_x_167:
[----:B------:R-:W-:Y:S05]  /*38f0*/  @!P0 BRA `(.L_x_66) ;  /* 0x0000000000608947 */ /* 0x000fea0003800000 */
[----:B--2---:R-:W2:Y:S02]  /*3900*/  LDS R6, [UR5+0x10] ;  /* 0x00001005ff067984 */ /* 0x004ea40008000800 */
[----:B--2---:R-:W-:-:S04]  /*3910*/  SHF.L.U32 R6, R6, 0x1f, RZ ;  /* 0x0000001f06067819 */ /* 0x004fc800000006ff */
[----:B------:R-:W2:Y:S02]  /*3920*/  SYNCS.PHASECHK.TRANS64.TRYWAIT P0, [UR5+0x8], R6 ;  /* 0x00000806ff0075a7 */ /* 0x000ea40008001105 */
[----:B--2---:R-:W-:Y:S05]  /*3930*/  @P0 BRA `(.L_x_68) ;  /* 0x0000000000080947 */ /* 0x004fea0003800000 */
[----:B------:R-:W2:Y:S02]  /*3940*/  SYNCS.PHASECHK.TRANS64.TRYWAIT P0, [UR5+0x8], R6 ;  /* 0x00000806ff0075a7 */ /* 0x000ea40008001105 */
[----:B--2---:R-:W-:Y:S05]  /*3950*/  @!P0 BRA `(.L_x_69) ;  /* 0x0000005c00f48947 */ /* 0x004fea0003800000 */
.L_x_68:
[----:B------:R-:W3:Y:S01]  /*3960*/  LDS R8, [UR6+0x130] ;  /* 0x00013006ff087984 */ /* 0x000ee20008000800 */
[----:B------:R-:W-:Y:S01]  /*3970*/  R2UR UR4, R0 ;  /* 0x00000000000472ca */ /* 0x000fe200000e0000 */
[----:B--2---:R-:W-:Y:S02]  /*3980*/  IMAD.MOV.U32 R6, RZ, RZ, 0xffff ;  /* 0x0000ffffff067424 */ /* 0x004fe400078e00ff */
[----:B------:R-:W-:-:S10]  /*3990*/  IMAD.MOV.U32 R5, RZ, RZ, 0x1 ;  /* 0x00000001ff057424 */ /* 0x000fd400078e00ff */
[----:B------:R-:W-:Y:S01]  /*39a0*/  UPRMT UR4, UR4, 0x654, UR7 ;  /* 0x0000065404047896 */ /* 0x000fe20008000007 */
[----:B---3--:R-:W-:Y:S01]  /*39b0*/  IMAD.SHL.U32 R7, R8, 0x20, RZ ;  /* 0x0000002008077824 */ /* 0x008fe200078e00ff */
[-C--:B------:R-:W-:Y:S02]  /*39c0*/  SHF.L.U32 R6, R6, R8.reuse, RZ ;  /* 0x0000000806067219 */ /* 0x080fe400000006ff */
[----:B------:R-:W-:Y:S02]  /*39d0*/  SHF.L.U32 R8, R5, R8, RZ ;  /* 0x0000000805087219 */ /* 0x000fe400000006ff */
[----:B------:R3:W-:Y:S04]  /*39e0*/  STS [UR6+0x130], R7 ;  /* 0x00013007ff007988 */ /* 0x0007e80008000806 */
[----:B------:R3:W-:Y:S04]  /*39f0*/  ATOMS.OR RZ, [UR5+0x14], R6 ;  /* 0x00001406ffff798c */ /* 0x0007e8000b000005 */
[----:B------:R3:W-:Y:S01]  /*3a00*/  ATOMS.OR RZ, [UR5+0x18], R8 ;  /* 0x00001808ffff798c */ /* 0x0007e2000b000005 */
[----:B------:R-:W-:Y:S03]  /*3a10*/  SYNCS.ARRIVE.TRANS64.RED.A1T0 RZ, [UR4], RZ ;  /* 0x000000ffffff79a7 */ /* 0x000fe60008100404 */
[----:B------:R3:W-:Y:S01]  /*3a20*/  ATOMS.XOR RZ, [UR5+0x10], R5 ;  /* 0x00001005ffff798c */ /* 0x0007e2000b800005 */
[----:B------:R-:W-:Y:S05]  /*3a30*/  BRA `(.L_x_66) ;  /* 0x0000000000107947 */ /* 0x000fea0003800000 */
.L_x_59:
[----:B------:R-:W-:Y:S02]  /*3a40*/  MOV R5, 0xffffffff ;  /* 0xffffffff00057802 */ /* 0x000fe40000000f00 */
[----:B------:R-:W-:-:S03]  /*3a50*/  MOV R6, 0x3a80 ;  /* 0x00003a8000067802 */ /* 0x000fc60000000f00 */
[----:B------:R2:W-:Y:S04]  /*3a60*/  STS [UR6+0x130], R5 ;  /* 0x00013005ff007988 */ /* 0x0005e80008000806 */
[----:B-12--5:R-:W-:Y:S05]  /*3a70*/  CALL.REL.NOINC `($__internal_1_$__cuda_sm10x_tcgen05_guardrail_trap_phase_invalid_during_alloc) ;  /* 0x0000006400c87944 */ /* 0x026fea0003c00000 */
.L_x_66:
[----:B------:R-:W-:Y:S05]  /*3a80*/  WARPSYNC.ALL ;  /* 0x0000000000007948 */ /* 0x000fea0003800000 */
[----:B------:R-:W4:Y:S01]  /*3a90*/  S2UR UR4, SR_CgaCtaId ;  /* 0x00000000000479c3 */ /* 0x000f220000008800 */
[----:B------:R-:W-:Y:S01]  /*3aa0*/  UMOV UR62, 0x400 ;  /* 0x00000400003e7882 */ /* 0x000fe20000000000 */
[----:B------:R-:W4:Y:S01]  /*3ab0*/  LDCU UR7, c[0x0][0x38c] ;  /* 0x00007180ff0777ac */ /* 0x000f220008000800 */
[----:B------:R-:W-:Y:S01]  /*3ac0*/  LOP3.LUT R3, R3, 0xffff, RZ, 0xc0, !PT ;  /* 0x0000ffff03037812 */ /* 0x000fe200078ec0ff */
[----:B--2---:R-:W-:Y:S01]  /*3ad0*/  IMAD.MOV.U32 R11, RZ, RZ, 0x1 ;  /* 0x00000001ff0b7424 */ /* 0x004fe200078e00ff */
[----:B------:R-:W-:Y:S01]  /*3ae0*/  R2UR UR5, R2 ;  /* 0x00000000020572ca */ /* 0x000fe200000e0000 */
[----:B------:R-:W-:Y:S01]  /*3af0*/  IMAD.MOV.U32 R10, RZ, RZ, RZ ;  /* 0x000000ffff0a7224 */ /* 0x000fe200078e00ff */
[----:B------:R-:W-:-:S02]  /*3b00*/  LOP3.LUT R4, R4, 0xffff, RZ, 0xc0, !PT ;  /* 0x0000ffff04047812 */ /* 0x000fc400078ec0ff */
[----:B---3--:R-:W-:Y:S01]  /*3b10*/  CS2R R8, SRZ ;  /* 0x0000000000087805 */ /* 0x008fe2000001ff00 */
[----:B------:R-:W-:Y:S01]  /*3b20*/  UMOV UR9, URZ ;  /* 0x000000ff00097c82 */ /* 0x000fe20008000000 */
[----:B-1----:R-:W-:Y:S01]  /*3b30*/  UMOV UR60, URZ ;  /* 0x000000ff003c7c82 */ /* 0x002fe20008000000 */
[----:B------:R-:W-:Y:S01]  /*3b40*/  R2UR UR65, R4 ;  /* 0x00000000044172ca */ /* 0x000fe200000e0000 */
[----:B------:R-:W-:Y:S01]  /*3b50*/  UMOV UR76, 0x0 ;  /* 0x00000000004c7882 */ /* 0x000fe20000000000 */
[----:B------:R-:W-:Y:S01]  /*3b60*/  UMOV UR77, 0x8200910 ;  /* 0x08200910004d7882 */ /* 0x000fe20000000000 */
[----:B------:R-:W-:Y:S01]  /*3b70*/  UMOV UR74, 0x0 ;  /* 0x00000000004a7882 */ /* 0x000fe20000000000 */
[----:B------:R-:W-:Y:S01]  /*3b80*/  UMOV UR75, 0x8200910 ;  /* 0x08200910004b7882 */ /* 0x000fe20000000000 */
[----:B------:R-:W-:Y:S01]  /*3b90*/  UMOV UR72, 0x0 ;  /* 0x0000000000487882 */ /* 0x000fe20000000000 */
[----:B------:R-:W-:Y:S01]  /*3ba0*/  UMOV UR73, 0x8200910 ;  /* 0x0820091000497882 */ /* 0x000fe20000000000 */
[----:B------:R-:W-:-:S02]  /*3bb0*/  UISETP.NE.AND UP3, UPT, UR5, URZ, UPT ;  /* 0x000000ff0500728c */ /* 0x000fc4000bf65270 */
[----:B----4-:R-:W-:Y:S01]  /*3bc0*/  UIADD3 UR7, UPT, UPT, UR7, 0x7f, URZ ;  /* 0x0000007f07077890 */ /* 0x010fe2000fffe0ff */
[----:B------:R-:W-:Y:S01]  /*3bd0*/  UMOV UR70, 0x0 ;  /* 0x0000000000467882 */ /* 0x000fe20000000000 */
[----:B------:R-:W-:Y:S01]  /*3be0*/  UMOV UR71, 0x8200910 ;  /* 0x0820091000477882 */ /* 0x000fe20000000000 */
[----:B------:R-:W-:Y:S01]  /*3bf0*/  ULEA UR62, UR4, UR62, 0x18 ;  /* 0x0000003e043e7291 */ /* 0x000fe2000f8ec0ff */
[----:B------:R-:W-:Y:S02]  /*3c00*/  UMOV UR68, 0x0 ;  /* 0x0000000000447882 */ /* 0x000fe40000000000 */
[----:B------:R-:W-:Y:S01]  /*3c10*/  UMOV UR4, URZ ;  /* 0x000000ff00047c82 */ /* 0x000fe20008000000 */
[----:B------:R-:W-:Y:S01]  /*3c20*/  UIADD3 UR6, UPT, UPT, UR62, 0x8400, URZ ;  /* 0x000084003e067890 */ /* 0x000fe2000fffe0ff */
[----:B------:R-:W-:Y:S01]  /*3c30*/  IMAD.U32 R14, RZ, RZ, UR4 ;  /* 0x00000004ff0e7e24 */ /* 0x000fe2000f8e00ff */
[----:B------:R-:W-:Y:S02]  /*3c40*/  USHF.R.S32.HI UR4, URZ, 0x1f, UR7 ;  /* 0x0000001fff047899 */ /* 0x000fe40008011407 */
[----:B------:R-:W-:-:S02]  /*3c50*/  UIADD3 UR5, UPT, UPT, UR62, 0x20400, URZ ;  /* 0x000204003e057890 */ /* 0x000fc4000fffe0ff */
[----:B------:R-:W-:Y:S02]  /*3c60*/  ULEA.HI UR4, UR4, UR7, URZ, 0x7 ;  /* 0x0000000704047291 */ /* 0x000fe4000f8f38ff */
[----:B------:R-:W-:Y:S02]  /*3c70*/  USHF.R.U32.HI UR6, URZ, 0x4, UR6 ;  /* 0x00000004ff067899 */ /* 0x000fe40008011606 */
[----:B------:R-:W-:Y:S02]  /*3c80*/  USHF.R.S32.HI UR8, URZ, 0x7, UR4 ;  /* 0x00000007ff087899 */ /* 0x000fe40008011404 */
[----:B------:R-:W-:Y:S01]  /*3c90*/  USHF.R.U32.HI UR5, URZ, 0x4, UR5 ;  /* 0x00000004ff057899 */ /* 0x000fe20008011605 */
[----:B------:R-:W-:Y:S01]  /*3ca0*/  R2UR UR4, R3 ;  /* 0x00000000030472ca */ /* 0x000fe200000e0000 */
[----:B------:R-:W-:Y:S02]  /*3cb0*/  UISETP.LT.AND UP0, UPT, UR8, 0x1, UPT ;  /* 0x000000010800788c */ /* 0x000fe4000bf01270 */
[----:B------:R-:W-:Y:S01]  /*3cc0*/  ULOP3.LUT UR6, UR6, 0x3fff, URZ, 0xc0, !UPT ;  /* 0x00003fff06067892 */ /* 0x000fe2000f8ec0ff */
[----:B------:R-:W-:Y:S01]  /*3cd0*/  IMAD.U32 R12, RZ, RZ, UR8 ;  /* 0x00000008ff0c7e24 */ /* 0x000fe2000f8e00ff */
[----:B------:R-:W-:-:S02]  /*3ce0*/  ULOP3.LUT UR67, UR5, 0x3fff, URZ, 0xc0, !UPT ;  /* 0x00003fff05437892 */ /* 0x000fc4000f8ec0ff */
[----:B------:R-:W-:Y:S02]  /*3cf0*/  ULOP3.LUT UR66, UR6, 0x10000, URZ, 0xfc, !UPT ;  /* 0x0001000006427892 */ /* 0x000fe4000f8efcff */
[----:B------:R-:W-:Y:S01]  /*3d00*/  ULOP3.LUT UR67, UR67, 0x10000, URZ, 0xfc, !UPT ;  /* 0x0001000043437892 */ /* 0x000fe2000f8efcff */
[----:B------:R-:W-:-:S03]  /*3d10*/  UMOV UR69, 0x8200910 ;  /* 0x0820091000457882 */ /* 0x000fc60000000000 */
[----:B------:R-:W-:Y:S01]  /*3d20*/  IMAD.U32 R13, RZ, RZ, UR4 ;  /* 0x00000004ff0d7e24 */ /* 0x000fe2000f8e00ff */
[----:B------:R-:W-:Y:S01]  /*3d30*/  NOP ;  /* 0x0000000000007918 */ /* 0x000fe20000000000 */
[----:B------:R-:W-:Y:S06]  /*3d40*/  BAR.ARV 0x6, 0xa0 ;  /* 0x0182800000007b1d */ /* 0x000fec0000002000 */
[----:B------:R-:W1:Y:S02]  /*3d50*/  LDS R5, [UR62+0x130] ;  /* 0x0001303eff057984 */ /* 0x000e640008000800 */
[----:B-1----:R-:W-:-:S13]  /*3d60*/  R2UR UR4, R5 ;  /* 0x00000000050472ca */ /* 0x002fda00000e0000 */
[----:B------:R-:W-:Y:S01]  /*3d70*/  IMAD.U32 R16, RZ, RZ, UR4 ;  /* 0x00000004ff107e24 */ /* 0x000fe2000f8e00ff */
[----:B------:R-:W-:-:S06]  /*3d80*/  USEL UR4, UR8, 0x1, !UP0 ;  /* 0x0000000108047887 */ /* 0x000fcc000c000000 */
[----:B------:R-:W-:-:S07]  /*3d90*/  IMAD.U32 R15, RZ, RZ, UR4 ;  /* 0x00000004ff0f7e24 */ /* 0x000fce000f8e00ff */
.L_x_77:
[C---:B------:R-:W-:Y:S02]  /*3da0*/  LEA R3, R10.reuse, UR62, 0x3 ;  /* 0x0000003e0a037c11 */ /* 0x040fe4000f8e18ff */
[----:B------:R-:W-:Y:S02]  /*3db0*/  SHF.L.U32 R4, R9, 0x1f, RZ ;  /* 0x0000001f09047819 */ /* 0x000fe400000006ff */
[----:B------:R-:W-:Y:S02]  /*3dc0*/  LEA R5, R10, UR62, 0x4 ;  /* 0x0000003e0a057c11 */ /* 0x000fe4000f8e20ff */
[----:B------:R-:W1:Y:S02]  /*3dd0*/  SYNCS.PHASECHK.TRANS64.TRYWAIT P0, [R3+URZ+0x80], R4 ;  /* 0x00008004030075a7 */ /* 0x000e6400080011ff */
[----:B-1----:R-:W-:Y:S05]  /*3de0*/  @!P0 BRA `(.L_x_70) ;  /* 0x0000005800e88947 */ /* 0x002fea0003800000 */
.L_x_168:
[----:B-1----:R-:W1:Y:S01]  /*3df0*/  LDS.128 R4, [R5+0x110] ;  /* 0x0001100005047984 */ /* 0x002e620000000c00 */
[----:B------:R-:W-:Y:S02]  /*3e00*/  VIADD R3, R3, 0x90 ;  /* 0x0000009003037836 */ /* 0x000fe40000000000 */
[----:B------:R-:W-:Y:S01]  /*3e10*/  VIADD R10, R10, 0x1 ;  /* 0x000000010a0a7836 */ /* 0x000fe20000000000 */
[----:B------:R-:W-:Y:S01]  /*3e20*/  @!PT LDS RZ, [RZ] ;  /* 0x00000000fffff984 */ /* 0x000fe20000000800 */
[----:B------:R-:W-:Y:S01]  /*3e30*/  @!PT LDS RZ, [RZ] ;  /* 0x00000000fffff984 */ /* 0x000fe20000000800 */
[----:B------:R-:W-:Y:S01]  /*3e40*/  @!PT LDS RZ, [RZ] ;  /* 0x00000000fffff984 */ /* 0x000fe20000000800 */
[----:B------:R-:W-:Y:S01]  /*3e50*/  @!PT LDS RZ, [RZ] ;  /* 0x00000000fffff984 */ /* 0x000fe20000000800 */
[----:B------:R2:W-:Y:S06]  /*3e60*/  MEMBAR.ALL.CTA ;  /* 0x0000000000007992 */ /* 0x0005ec0000008000 */
[----:B--2---:R-:W2:Y:S01]  /*3e70*/  FENCE.VIEW.ASYNC.S ;  /* 0x00000000000073c6 */ /* 0x004ea20000000000 */
[----:B------:R-:W-:-:S04]  /*3e80*/  PRMT R3, RZ, 0x654, R3 ;  /* 0x00000654ff037816 */ /* 0x000fc80000000003 */
[----:B--2---:R2:W-:Y:S01]  /*3e90*/  SYNCS.ARRIVE.TRANS64.RED.A1T0 RZ, [R3+URZ], RZ ;  /* 0x000000ff03ff79a7 */ /* 0x0045e200081004ff */
[----:B-1----:R-:W-:Y:S01]  /*3ea0*/  LOP3.LUT P1, RZ, R6, 0x1, RZ, 0xc0, !PT ;  /* 0x0000000106ff7812 */ /* 0x002fe2000782c0ff */
[----:B--2---:R-:W-:-:S12]  /*3eb0*/  BRA.U UP3, `(.L_x_71) ;  /* 0x00000009032c7547 */ /* 0x004fd8000b800000 */
[----:B------:R-:W1:Y:S01]  /*3ec0*/  LDCU UR4, c[0x0][0x38c] ;  /* 0x00007180ff0477ac */ /* 0x000e620008000800 */
[----:B------:R-:W-:Y:S02]  /*3ed0*/  R2UR UR5, R14 ;  /* 0x000000000e0572ca */ /* 0x000fe400000e0000 */
[----:B------:R-:W-:Y:S02]  /*3ee0*/  PLOP3.LUT P2, PT, PT, PT, PT, 0x80, 0x8 ;  /* 0x000000000008781c */ /* 0x000fe40003f4f070 */
[----:B------:R-:W-:Y:S02]  /*3ef0*/  SHF.L.U32 R5, R11, 0x1f, RZ ;  /* 0x0000001f0b057819 */ /* 0x000fe400000006ff */
[----:B------:R-:W-:-:S07]  /*3f00*/  R2UR UR6, R16 ;  /* 0x00000000100672ca */ /* 0x000fce00000e0000 */
[----:B------:R-:W-:Y:S02]  /*3f10*/  ULEA UR7, UR5, UR62, 0x3 ;  /* 0x0000003e05077291 */ /* 0x000fe4000f8e18ff */
[----:B-1----:R-:W-:-:S04]  /*3f20*/  UISETP.GE.AND UP0, UPT, UR4, 0x1, UPT ;  /* 0x000000010400788c */ /* 0x002fc8000bf06270 */
[----:B------:R-:W-:Y:S01]  /*3f30*/  IMAD.U32 R4, RZ, RZ, UR7 ;  /* 0x00000007ff047e24 */ /* 0x000fe2000f8e00ff */
[----:B------:R-:W-:Y:S01]  /*3f40*/  ULEA UR8, UR5, UR6, 0x6 ;  /* 0x0000000605087291 */ /* 0x000fe2000f8e30ff */
[----:B------:R-:W-:-:S05]  /*3f50*/  PLOP3.LUT P0, PT, PT, PT, UP0, 0x80, 0x8 ;  /* 0x000000000008781c */ /* 0x000fca0003f0f008 */
[----:B------:R-:W-:-:S08]  /*3f60*/  @UP0 ULEA UR4, UR9, UR62, 0x3 ;  /* 0x0000003e09040291 */ /* 0x000fd0000f8e18ff */
[----:B------:R-:W-:-:S04]  /*3f70*/  @P0 SHF.L.U32 R3, R8, 0x1f, RZ ;  /* 0x0000001f08030819 */ /* 0x000fc800000006ff */
[----:B------:R1:W2:Y:S01]  /*3f80*/  @P0 SYNCS.PHASECHK.TRANS64.TRYWAIT P2, [UR4], R3 ;  /* 0x00000003ff0005a7 */ /* 0x0002a20008041104 */
[----:B------:R-:W3:Y:S02]  /*3f90*/  SYNCS.PHASECHK.TRANS64.TRYWAIT P0, [UR7+0xc0], R5 ;  /* 0x0000c005ff0075a7 */ /* 0x000ee40008001107 */
[----:B-123--:R-:W-:Y:S05]  /*3fa0*/  @!P0 BRA `(.L_x_72) ;  /* 0x00000058008c8947 */ /* 0x00efea0003800000 */
.L_x_170:
[----:B------:R-:W-:Y:S01]  /*3fb0*/  UMOV UR64, UR60 ;  /* 0x0000003c00407c82 */ /* 0x000fe20008000000 */
[----:B------:R-:W-:Y:S05]  /*3fc0*/  BRA.U !UP0, `(.L_x_73) ;  /* 0x0000000508d07547 */ /* 0x000fea000b800000 */
[----:B------:R-:W-:Y:S01]  /*3fd0*/  R2UR UR4, R15 ;  /* 0x000000000f0472ca */ /* 0x000fe200000e0000 */
[----:B------:R-:W-:Y:S01]  /*3fe0*/  UPLOP3.LUT UP2, UPT, UPT, UPT, UPT, 0x40, 0x4 ;  /* 0x000000000004789c */ /* 0x000fe20003f4e870 */
[----:B------:R-:W-:Y:S01]  /*3ff0*/  R2UR UR61, R12 ;  /* 0x000000000c3d72ca */ /* 0x000fe200000e0000 */
[----:B------:R-:W-:-:S10]  /*4000*/  UMOV UR7, UR9 ;  /* 0x0000000900077c82 */ /* 0x000fd40008000000 */
[----:B------:R-:W-:-:S12]  /*4010*/  UIADD3 UR64, UPT, UPT, UR4, UR60, URZ ;  /* 0x0000003c04407290 */ /* 0x000fd8000fffe0ff */
.L_x_76:
[----:B--2---:R-:W-:Y:S01]  /*4020*/  ULEA UR5, UR7, UR62, 0x3 ;  /* 0x0000003e07057291 */ /* 0x004fe2000f8e18ff */
[----:B------:R-:W-:Y:S11]  /*4030*/  @P2 BRA `(.L_x_74) ;  /* 0x00000000000c2947 */ /* 0x000ff60003800000 */
[----:B-1----:R-:W-:Y:S04]  /*4040*/  SHF.L.U32 R5, R8, 0x1f, RZ ;  /* 0x0000001f08057819 */ /* 0x002fe800000006ff */
[----:B------:R-:W1:Y:S02]  /*4050*/  SYNCS.PHASECHK.TRANS64.TRYWAIT P0, [UR5], R5 ;  /* 0x00000005ff0075a7 */ /* 0x000e640008001105 */
[----:B-1----:R-:W-:Y:S05]  /*4060*/  @!P0 BRA `(.L_x_75) ;  /* 0x0000005800788947 */ /* 0x002fea0003800000 */
.L_x_74:
[----:B------:R-:W-:Y:S01]  /*4070*/  UISETP.NE.AND UP0, UPT, UR61, 0x1, UPT ;  /* 0x000000013d00788c */ /* 0x000fe2000bf05270 */
[----:B------:R-:W-:Y:S01]  /*4080*/  PLOP3.LUT P2, PT, PT, PT, PT, 0x80, 0x8 ;  /* 0x000000000008781c */ /* 0x000fe20003f4f070 */
[----:B------:R-:W-:Y:S01]  /*4090*/  UIADD3 UR9, UPT, UPT, UR7, 0x1, URZ ;  /* 0x0000000107097890 */ /* 0x000fe2000fffe0ff */
[----:B------:R-:W-:Y:S01]  /*40a0*/  MOV.SPILL R6, UR65 ;  /* 0x0000004100067c02 */ /* 0x000fe20009000f00 */
[----:B------:R-:W-:Y:S01]  /*40b0*/  UIADD3 UR63, UPT, UPT, UR5, 0x18, URZ ;  /* 0x00000018053f7890 */ /* 0x000fe2000fffe0ff */
[----:B-1----:R-:W-:Y:S01]  /*40c0*/  MOV.SPILL R5, UR64 ;  /* 0x0000004000057c02 */ /* 0x002fe20009000f00 */
[----:B------:R-:W-:Y:S01]  /*40d0*/  UISETP.NE.AND UP1, UPT, UR9, 0x3, UPT ;  /* 0x000000030900788c */ /* 0x000fe2000bf25270 */
[----:B------:R-:W-:Y:S01]  /*40e0*/  PLOP3.LUT P0, PT, PT, PT, UP0, 0x80, 0x8 ;  /* 0x000000000008781c */ /* 0x000fe20003f0f008 */
[----:B------:R-:W-:Y:S02]  /*40f0*/  ULEA UR6, UR7, UR67, 0xb ;  /* 0x0000004307067291 */ /* 0x000fe4000f8e58ff */
[----:B------:R-:W-:Y:S02]  /*4100*/  USEL UR5, URZ, 0x1, UP1 ;  /* 0x00000001ff057887 */ /* 0x000fe40008800000 */
[----:B------:R-:W-:Y:S02]  /*4110*/  USEL UR9, UR9, URZ, UP1 ;  /* 0x000000ff09097287 */ /* 0x000fe40008800000 */
[----:B------:R-:W-:Y:S02]  /*4120*/  ULEA UR4, UR7, UR66, 0xb ;  /* 0x0000004207047291 */ /* 0x000fe4000f8e58ff */
[----:B------:R-:W-:Y:S01]  /*4130*/  @UP0 ULEA UR7, UR9, UR62, 0x3 ;  /* 0x0000003e09070291 */ /* 0x000fe2000f8e18ff */
[----:B------:R-:W-:Y:S01]  /*4140*/  LOP3.LUT R8, R8, UR5, RZ, 0x3c, !PT ;  /* 0x0000000508087c12 */ /* 0x000fe2000f8e3cff */
[----:B------:R-:W-:Y:S02]  /*4150*/  UIADD3 UR20, UPT, UPT, UR6, 0x2, URZ ;  /* 0x0000000206147890 */ /* 0x000fe4000fffe0ff */
[----:B------:R-:W-:Y:S01]  /*4160*/  UIADD3 UR18, UPT, UPT, UR4, 0x2, URZ ;  /* 0x0000000204127890 */ /* 0x000fe2000fffe0ff */
[----:B------:R-:W-:Y:S01]  /*4170*/  @P0 SHF.L.U32 R3, R8, 0x1f, RZ ;  /* 0x0000001f08030819 */ /* 0x000fe200000006ff */
[----:B------:R-:W-:Y:S02]  /*4180*/  UIADD3 UR16, UPT, UPT, UR6, 0x4, URZ ;  /* 0x0000000406107890 */ /* 0x000fe4000fffe0ff */
[----:B------:R-:W-:Y:S01]  /*4190*/  UIADD3 UR10, UPT, UPT, UR4, 0x4, URZ ;  /* 0x00000004040a7890 */ /* 0x000fe2000fffe0ff */
[----:B------:R2:W3:Y:S01]  /*41a0*/  @P0 SYNCS.PHASECHK.TRANS64.TRYWAIT P2, [UR7], R3 ;  /* 0x00000003ff0005a7 */ /* 0x0004e20008041107 */
[----:B------:R-:W-:Y:S02]  /*41b0*/  UIADD3 UR14, UPT, UPT, UR6, 0x6, URZ ;  /* 0x00000006060e7890 */ /* 0x000fe4000fffe0ff */
        /* <DEDUP_REMOVED lines=21> */
[----:B------:R-:W-:Y:S01]  /*4310*/  UIADD3 UR61, UPT, UPT, UR61, -0x1, URZ ;  /* 0xffffffff3d3d7890 */ /* 0x000fe2000fffe0ff */
[----:B------:R-:W-:Y:S01]  /*4320*/  UMOV UR7, 0x40004040 ;  /* 0x4000404000077882 */ /* 0x000fe20000000000 */
[----:B------:R-:W-:Y:S01]  /*4330*/  UMOV UR64, 0x0 ;  /* 0x0000000000407882 */ /* 0x000fe20000000000 */
[----:B------:R-:W-:Y:S01]  /*4340*/  UMOV UR65, 0x8200910 ;  /* 0x0820091000417882 */ /* 0x000fe20000000000 */
[----:B------:R-:W-:Y:S01]  /*4350*/  UMOV UR5, 0x40004040 ;  /* 0x4000404000057882 */ /* 0x000fe20000000000 */
[----:B------:R-:W-:Y:S01]  /*4360*/  UMOV UR21, 0x40004040 ;  /* 0x4000404000157882 */ /* 0x000fe20000000000 */
[----:B------:R1:W-:Y:S01]  /*4370*/  UTCHMMA.2CTA gdesc[UR4], gdesc[UR6], tmem[UR8], tmem[UR64], idesc[UR65], UP2 ;  /* 0x00ff4006040075ea */ /* 0x0003e20009200008 */
[----:B------:R-:W-:Y:S01]  /*4380*/  UPLOP3.LUT UP2, UPT, UPT, UPT, UPT, 0x80, 0x8 ;  /* 0x000000000008789c */ /* 0x000fe20003f4f070 */
[----:B------:R-:W-:Y:S01]  /*4390*/  UMOV UR19, 0x40004040 ;  /* 0x4000404000137882 */ /* 0x000fe20000000000 */
[----:B------:R-:W-:Y:S01]  /*43a0*/  UMOV UR17, 0x40004040 ;  /* 0x4000404000117882 */ /* 0x000fe20000000000 */
[----:B------:R4:W-:Y:S01]  /*43b0*/  UTCHMMA.2CTA gdesc[UR18], gdesc[UR20], tmem[UR8], tmem[UR64], idesc[UR65], UPT ;  /* 0x00ff4014120075ea */ /* 0x0009e2000ba00008 */
        /* <DEDUP_REMOVED lines=19> */
[----:B-1----:R-:W-:Y:S01]  /*44f0*/  UMOV UR7, 0x8200910 ;  /* 0x0820091000077882 */ /* 0x002fe20000000000 */
[----:B------:R-:W-:Y:S01]  /*4500*/  UMOV UR35, 0x40004040 ;  /* 0x4000404000237882 */ /* 0x000fe20000000000 */
[----:B------:R-:W-:Y:S01]  /*4510*/  UMOV UR33, 0x40004040 ;  /* 0x4000404000217882 */ /* 0x000fe20000000000 */
[----:B------:R-:W-:Y:S01]  /*4520*/  UMOV UR27, 0x40004040 ;  /* 0x40004040001b7882 */ /* 0x000fe20000000000 */
[----:B------:R-:W-:Y:S01]  /*4530*/  UMOV UR25, 0x40004040 ;  /* 0x4000404000197882 */ /* 0x000fe20000000000 */
[----:B----4-:R-:W-:Y:S02]  /*4540*/  UIADD3 UR20, UPT, UPT, UR4, 0x602, URZ ;  /* 0x0000060204147890 */ /* 0x010fe4000fffe0ff */
[----:B------:R-:W-:Y:S02]  /*4550*/  UIADD3 UR18, UPT, UPT, UR6, 0x604, URZ ;  /* 0x0000060406127890 */ /* 0x000fe4000fffe0ff */
[----:B--2---:R-:W-:Y:S02]  /*4560*/  UIADD3 UR16, UPT, UPT, UR4, 0x604, URZ ;  /* 0x0000060404107890 */ /* 0x004fe4000fffe0ff */
[----:B------:R-:W-:Y:S01]  /*4570*/  UIADD3 UR10, UPT, UPT, UR6, 0x606, URZ ;  /* 0x00000606060a7890 */ /* 0x000fe2000fffe0ff */
[----:B------:R-:W-:Y:S01]  /*4580*/  R2UR.FILL UR65, R6 ;  /* 0x00000000064172ca */ /* 0x000fe200004e0000 */
[----:B------:R-:W-:Y:S01]  /*4590*/  UMOV UR14, 0x0 ;  /* 0x00000000000e7882 */ /* 0x000fe20000000000 */
[----:B------:R-:W-:Y:S01]  /*45a0*/  UMOV UR15, 0x8200910 ;  /* 0x08200910000f7882 */ /* 0x000fe20000000000 */
[----:B------:R-:W-:Y:S01]  /*45b0*/  UMOV UR12, 0x0 ;  /* 0x00000000000c7882 */ /* 0x000fe20000000000 */
[----:B------:R-:W-:Y:S01]  /*45c0*/  UTCHMMA.2CTA gdesc[UR28], gdesc[UR30], tmem[UR8], tmem[UR14], idesc[UR15], UPT ;  /* 0x00ff0e1e1c0075ea */ /* 0x000fe2000ba00008 */
[----:B------:R-:W-:Y:S01]  /*45d0*/  UTCHMMA.2CTA gdesc[UR56], gdesc[UR58], tmem[UR8], tmem[UR14], idesc[UR15], UPT ;  /* 0x00ff0e3a380075ea */ /* 0x000fe2000ba00008 */
[----:B------:R-:W-:Y:S01]  /*45e0*/  UMOV UR13, 0x8200910 ;  /* 0x08200910000d7882 */ /* 0x000fe20000000000 */
[----:B------:R-:W-:Y:S01]  /*45f0*/  UTCHMMA.2CTA gdesc[UR52], gdesc[UR54], tmem[UR8], tmem[UR14], idesc[UR15], UPT ;  /* 0x00ff0e36340075ea */ /* 0x000fe2000ba00008 */
[----:B------:R-:W-:Y:S01]  /*4600*/  UIADD3 UR4, UPT, UPT, UR4, 0x606, URZ ;  /* 0x0000060604047890 */ /* 0x000fe2000fffe0ff */
[----:B------:R-:W-:Y:S01]  /*4610*/  UTCHMMA.2CTA gdesc[UR48], gdesc[UR50], tmem[UR8], tmem[UR12], idesc[UR13], UPT ;  /* 0x00ff0c32300075ea */ /* 0x000fe2000ba00008 */
[----:B------:R-:W-:Y:S01]  /*4620*/  UTCHMMA.2CTA gdesc[UR44], gdesc[UR46], tmem[UR8], tmem[UR12], idesc[UR13], UPT ;  /* 0x00ff0c2e2c0075ea */ /* 0x000fe2000ba00008 */
[----:B------:R-:W-:Y:S01]  /*4630*/  UMOV UR6, 0x0 ;  /* 0x0000000000067882 */ /* 0x000fe20000000000 */
[----:B------:R-:W-:Y:S01]  /*4640*/  UTCHMMA.2CTA gdesc[UR40], gdesc[UR42], tmem[UR8], tmem[UR12], idesc[UR13], UPT ;  /* 0x00ff0c2a280075ea */ /* 0x000fe2000ba00008 */
[----:B------:R1:W-:Y:S01]  /*4650*/  UTCHMMA.2CTA gdesc[UR36], gdesc[UR38], tmem[UR8], tmem[UR6], idesc[UR7], UPT ;  /* 0x00ff0626240075ea */ /* 0x0003e2000ba00008 */
[----:B------:R2:W-:Y:S01]  /*4660*/  UTCHMMA.2CTA gdesc[UR32], gdesc[UR34], tmem[UR8], tmem[UR76], idesc[UR77], UPT ;  /* 0x00ff4c22200075ea */ /* 0x0005e2000ba00008 */
[----:B------:R-:W-:Y:S01]  /*4670*/  UMOV UR23, 0x40004040 ;  /* 0x4000404000177882 */ /* 0x000fe20000000000 */
[----:B------:R2:W-:Y:S01]  /*4680*/  UTCHMMA.2CTA gdesc[UR24], gdesc[UR26], tmem[UR8], tmem[UR74], idesc[UR75], UPT ;  /* 0x00ff4a1a180075ea */ /* 0x0005e2000ba00008 */
[----:B------:R-:W-:Y:S01]  /*4690*/  R2UR.FILL UR64, R5 ;  /* 0x00000000054072ca */ /* 0x000fe200004e0000 */
[----:B------:R2:W-:Y:S01]  /*46a0*/  UTCHMMA.2CTA gdesc[UR20], gdesc[UR22], tmem[UR8], tmem[UR72], idesc[UR73], UPT ;  /* 0x00ff4816140075ea */ /* 0x0005e2000ba00008 */
[----:B------:R2:W-:Y:S01]  /*46b0*/  UTCHMMA.2CTA gdesc[UR16], gdesc[UR18], tmem[UR8], tmem[UR70], idesc[UR71], UPT ;  /* 0x00ff4612100075ea */ /* 0x0005e2000ba00008 */
[----:B------:R2:W-:Y:S01]  /*46c0*/  UTCHMMA.2CTA gdesc[UR4], gdesc[UR10], tmem[UR8], tmem[UR68], idesc[UR69], UPT ;  /* 0x00ff440a040075ea */ /* 0x0005e2000ba00008 */
[----:B------:R2:W-:Y:S09]  /*46d0*/  UTCBAR.2CTA.MULTICAST [UR63], URZ, UR65 ;  /* 0x000000ff3f0073e9 */ /* 0x0005f20008200841 */
[----:B------:R-:W-:Y:S01]  /*46e0*/  UISETP.NE.AND UP0, UPT, UR60, UR64, UPT ;  /* 0x000000403c00728c */ /* 0x000fe2000bf05270 */
[----:B-1----:R-:W-:Y:S08]  /*46f0*/  UMOV UR7, UR9 ;  /* 0x0000000900077c82 */ /* 0x002ff00008000000 */
[----:B---3--:R-:W-:Y:S05]  /*4700*/  BRA.U UP0, `(.L_x_76) ;  /* 0xfffffff900447547 */ /* 0x008fea000b83ffff */
.L_x_73:
[----:B--2---:R-:W-:Y:S01]  /*4710*/  R2UR UR4, R4 ;  /* 0x00000000040472ca */ /* 0x004fe200000e0000 */
[----:B------:R-:W-:Y:S01]  /*4720*/  UMOV UR60, UR64 ;  /* 0x00000040003c7c82 */ /* 0x000fe20008000000 */
[----:B------:R-:W-:-:S11]  /*4730*/  R2UR UR5, R13 ;  /* 0x000000000d0572ca */ /* 0x000fd600000e0000 */
[----:B------:R-:W-:-:S09]  /*4740*/  UIADD3 UR4, UPT, UPT, UR4, 0xa0, URZ ;  /* 0x000000a004047890 */ /* 0x000fd2000fffe0ff */
[----:B------:R2:W-:Y:S01]  /*4750*/  UTCBAR.2CTA.MULTICAST [UR4], URZ, UR5 ;  /* 0x000000ff040073e9 */ /* 0x0005e20008200805 */
[----:B------:R-:W-:Y:S02]  /*4760*/  NOP ;  /* 0x0000000000007918 */ /* 0x000fe40000000000 */
.L_x_71:
[----:B--2---:R-:W-:Y:S02]  /*4770*/  R2UR UR4, R14 ;  /* 0x000000000e0472ca */ /* 0x004fe400000e0000 */
[----:B------:R-:W-:-:S04]  /*4780*/  ISETP.NE.AND P0, PT, R10, 0x2, PT ;  /* 0x000000020a00780c */ /* 0x000fc80003f05270 */
[----:B-1----:R-:W-:Y:S02]  /*4790*/  SEL R3, RZ, 0x1, P0 ;  /* 0x00000001ff037807 */ /* 0x002fe40000000000 */
[----:B------:R-:W-:Y:S02]  /*47a0*/  SEL R10, R10, RZ, P0 ;  /* 0x000000ff0a0a7207 */ /* 0x000fe40000000000 */
[----:B------:R-:W-:-:S03]  /*47b0*/  LOP3.LUT R9, R9, R3, RZ, 0x3c, !PT ;  /* 0x0000000309097212 */ /* 0x000fc600078e3cff */
[----:B------:R-:W-:-:S04]  /*47c0*/  UIADD3 UR4, UPT, UPT, UR4, 0x1, URZ ;  /* 0x0000000104047890 */ /* 0x000fc8000fffe0ff */
[----:B------:R-:W-:-:S04]  /*47d0*/  UISETP.NE.AND UP0, UPT, UR4, 0x4, UPT ;  /* 0x000000040400788c */ /* 0x000fc8000bf05270 */
[----:B------:R-:W-:Y:S02]  /*47e0*/  USEL UR5, URZ, 0x1, UP0 ;  /* 0x00000001ff057887 */ /* 0x000fe40008000000 */
[----:B------:R-:W-:-:S04]  /*47f0*/  USEL UR4, UR4, URZ, UP0 ;  /* 0x000000ff04047287 */ /* 0x000fc80008000000 */
[----:B------:R-:W-:Y:S02]  /*4800*/  LOP3.LUT R11, R11, UR5, RZ, 0x3c, !PT ;  /* 0x000000050b0b7c12 */ /* 0x000fe4000f8e3cff */
[----:B------:R-:W-:Y:S01]  /*4810*/  IMAD.U32 R14, RZ, RZ, UR4 ;  /* 0x00000004ff0e7e24 */ /* 0x000fe2000f8e00ff */
[----:B------:R-:W-:Y:S06]  /*4820*/  @P1 BRA `(.L_x_77) ;  /* 0xfffffff4005c1947 */ /* 0x000fec000383ffff */
[----:B------:R-:W1:Y:S01]  /*4830*/  S2UR UR8, SR_CgaCtaId ;  /* 0x00000000000879c3 */ /* 0x000e620000008800 */
[----:B------:R-:W-:Y:S02]  /*4840*/  ELECT P0, URZ, PT ;  /* 0x0000000000ff782f */ /* 0x000fe40003800000 */
[----:B------:R-:W-:Y:S01]  /*4850*/  R2UR UR5, R2 ;  /* 0x00000000020572ca */ /* 0x000fe200000e0000 */
[----:B------:R-:W-:Y:S01]  /*4860*/  UMOV UR4, 0x40 ;  /* 0x0000004000047882 */ /* 0x000fe20000000000 */
[----:B------:R-:W-:-:S03]  /*4870*/  IMAD.MOV.U32 R2, RZ, RZ, 0x1 ;  /* 0x00000001ff027424 */ /* 0x000fc600078e00ff */
[----:B------:R-:W-:Y:S08]  /*4880*/  UVIRTCOUNT.DEALLOC.SMPOOL 0x80 ;  /* 0x000000800000784c */ /* 0x000ff00000000000 */
[----:B------:R-:W-:Y:S02]  /*4890*/  UISETP.NE.AND UP1, UPT, UR5, URZ, UPT ;  /* 0x000000ff0500728c */ /* 0x000fe4000bf25270 */
[----:B-1----:R-:W-:-:S09]  /*48a0*/  ULEA UR8, UR8, UR4, 0x18 ;  /* 0x0000000408087291 */ /* 0x002fd2000f8ec0ff */
[----:B------:R1:W-:Y:S01]  /*48b0*/  @P0 STS.U8 [UR8+0x1c], R2 ;  /* 0x00001c02ff000988 */ /* 0x0003e20008000008 */
[----:B------:R-:W-:Y:S05]  /*48c0*/  BRA.U UP1, `(.L_x_78) ;  /* 0x0000000101a87547 */ /* 0x000fea000b800000 */
[----:B------:R-:W-:Y:S01]  /*48d0*/  R2UR UR4, R14 ;  /* 0x000000000e0472ca */ /* 0x000fe200000e0000 */
[----:B------:R-:W-:Y:S01]  /*48e0*/  UIADD3 UR7, UPT, UPT, UR62, 0xc0, URZ ;  /* 0x000000c03e077890 */ /* 0x000fe2000fffe0ff */
[----:B------:R-:W-:-:S11]  /*48f0*/  SHF.L.U32 R3, R11, 0x1f, RZ ;  /* 0x0000001f0b037819 */ /* 0x000fd600000006ff */
[----:B------:R-:W-:-:S09]  /*4900*/  ULEA UR4, UR4, UR7, 0x3 ;  /* 0x0000000704047291 */ /* 0x000fd2000f8e18ff */
[----:B------:R-:W2:Y:S02]  /*4910*/  SYNCS.PHASECHK.TRANS64.TRYWAIT P0, [UR4], R3 ;  /* 0x00000003ff0075a7 */ /* 0x000ea40008001104 */
[----:B--2---:R-:W-:Y:S05]  /*4920*/  @!P0 BRA `(.L_x_79) ;  /* 0x0000005000608947 */ /* 0x004fea0003800000 */
.L_x_173:
[----:B------:R-:W-:-:S13]  /*4930*/  R2UR UR4, R14 ;  /* 0x000000000e0472ca */ /* 0x000fda00000e0000 */
[----:B------:R-:W-:-:S04]  /*4940*/  UIADD3 UR4, UPT, UPT, UR4, 0x1, URZ ;  /* 0x0000000104047890 */ /* 0x000fc8000fffe0ff */
[----:B------:R-:W-:-:S04]  /*4950*/  UISETP.NE.AND UP0, UPT, UR4, 0x4, UPT ;  /* 0x000000040400788c */ /* 0x000fc8000bf05270 */
[----:B------:R-:W-:Y:S02]  /*4960*/  USEL UR6, URZ, 0x1, UP0 ;  /* 0x00000001ff067887 */ /* 0x000fe40008000000 */
[----:B------:R-:W-:-:S04]  /*4970*/  USEL UR4, UR4, URZ, UP0 ;  /* 0x000000ff04047287 */ /* 0x000fc80008000000 */
[----:B------:R-:W-:Y:S01]  /*4980*/  ULEA UR5, UR4, UR7, 0x3 ;  /* 0x0000000704057291 */ /* 0x000fe2000f8e18ff */
[----:B-1----:R-:W-:-:S04]  /*4990*/  LOP3.LUT R3, R11, UR6, RZ, 0x3c, !PT ;  /* 0x000000060b037c12 */ /* 0x002fc8000f8e3cff */
[----:B------:R-:W-:-:S04]  /*49a0*/  SHF.L.U32 R4, R3, 0x1f, RZ ;  /* 0x0000001f03047819 */ /* 0x000fc800000006ff */
[----:B------:R-:W1:Y:S02]  /*49b0*/  SYNCS.PHASECHK.TRANS64.TRYWAIT P0, [UR5], R4 ;  /* 0x00000004ff0075a7 */ /* 0x000e640008001105 */
[----:B-1----:R-:W-:Y:S05]  /*49c0*/  @!P0 BRA `(.L_x_80) ;  /* 0x0000005000508947 */ /* 0x002fea0003800000 */
.L_x_175:
        /* <DEDUP_REMOVED lines=9> */
.L_x_177:
[----:B------:R-:W-:-:S04]  /*4a60*/  UIADD3 UR4, UPT, UPT, UR4, 0x1, URZ ;  /* 0x0000000104047890 */ /* 0x000fc8000fffe0ff */
[----:B------:R-:W-:-:S04]  /*4a70*/  UISETP.NE.AND UP0, UPT, UR4, 0x4, UPT ;  /* 0x000000040400788c */ /* 0x000fc8000bf05270 */
[----:B------:R-:W-:Y:S02]  /*4a80*/  USEL UR5, URZ, 0x1, UP0 ;  /* 0x00000001ff057887 */ /* 0x000fe40008000000 */
[----:B------:R-:W-:-:S04]  /*4a90*/  USEL UR4, UR4, URZ, UP0 ;  /* 0x000000ff04047287 */ /* 0x000fc80008000000 */
[----:B------:R-:W-:Y:S01]  /*4aa0*/  ULEA UR4, UR4, UR7, 0x3 ;  /* 0x0000000704047291 */ /* 0x000fe2000f8e18ff */
[----:B------:R-:W-:-:S04]  /*4ab0*/  LOP3.LUT R3, R3, UR5, RZ, 0x3c, !PT ;  /* 0x0000000503037c12 */ /* 0x000fc8000f8e3cff */
[----:B------:R-:W-:Y:S01]  /*4ac0*/  SHF.L.U32 R3, R3, 0x1f, RZ ;  /* 0x0000001f03037819 */ /* 0x000fe200000006ff */
[----:B-1----:R-:W-:-:S04]  /*4ad0*/  IMAD.U32 R2, RZ, RZ, UR4 ;  /* 0x00000004ff027e24 */ /* 0x002fc8000f8e00ff */
[----:B------:R1:W2:Y:S03]  /*4ae0*/  SYNCS.PHASECHK.TRANS64.TRYWAIT P0, [R2+URZ], R3 ;  /* 0x00000003020075a7 */ /* 0x0002a600080011ff */
[----:B--2---:R-:W-:Y:S05]  /*4af0*/  @!P0 NANOSLEEP.SYNCS 0x989680 ;  /* 0x009896800000895d */ /* 0x004fea0003900000 */
[----:B------:R-:W2:Y:S02]  /*4b00*/  @!P0 SYNCS.PHASECHK.TRANS64 P0, [R2+URZ], R3 ;  /* 0x00000003020085a7 */ /* 0x000ea400080010ff */
[----:B--2---:R-:W-:Y:S05]  /*4b10*/  @P0 BRA `(.L_x_82) ;  /* 0x0000000000240947 */ /* 0x004fea0003800000 */
.L_x_83:
[----:B--2---:R2:W3:Y:S02]  /*4b20*/  SYNCS.PHASECHK.TRANS64.TRYWAIT P0, [R2+URZ], R3 ;  /* 0x00000003020075a7 */ /* 0x0044e400080011ff */
[----:B---3--:R-:W-:Y:S05]  /*4b30*/  @!P0 NANOSLEEP.SYNCS 0x989680 ;  /* 0x009896800000895d */ /* 0x008fea0003900000 */
[----:B------:R-:W3:Y:S02]  /*4b40*/  @!P0 SYNCS.PHASECHK.TRANS64 P0, [R2+URZ], R3 ;  /* 0x00000003020085a7 */ /* 0x000ee400080010ff */
[----:B---3--:R-:W-:Y:S05]  /*4b50*/  @!P0 BRA `(.L_x_83) ;  /* 0xfffffffc00f08947 */ /* 0x008fea000383ffff */
[----:B------:R-:W-:Y:S05]  /*4b60*/  BRA `(.L_x_82) ;  /* 0x0000000000107947 */ /* 0x000fea0003800000 */
.L_x_78:
[----:B------:R-:W-:Y:S01]  /*4b70*/  R2UR UR5, R0 ;  /* 0x00000000000572ca */ /* 0x000fe200000e0000 */
[----:B------:R-:W-:-:S12]  /*4b80*/  UIADD3 UR4, UPT, UPT, UR62, 0x100, URZ ;  /* 0x000001003e047890 */ /* 0x000fd8000fffe0ff */
[----:B------:R-:W-:-:S09]  /*4b90*/  UPRMT UR4, UR5, 0x654, UR4 ;  /* 0x0000065405047896 */ /* 0x000fd20008000004 */
[----:B------:R-:W-:Y:S03]  /*4ba0*/  SYNCS.ARRIVE.TRANS64.RED.A1T0 RZ, [UR4], RZ ;  /* 0x000000ffffff79a7 */ /* 0x000fe60008100404 */
.L_x_82:
[----:B-12---:R-:W-:Y:S01]  /*4bb0*/  SHF.L.U32 R3, RZ, 0x1f, RZ ;  /* 0x0000001fff037819 */ /* 0x006fe200000006ff */
[----:B------:R-:W-:Y:S01]  /*4bc0*/  UIADD3 UR4, UPT, UPT, UR62, 0x100, URZ ;  /* 0x000001003e047890 */ /* 0x000fe2000fffe0ff */
[----:B------:R-:W-:Y:S02]  /*4bd0*/  PLOP3.LUT P0, PT, PT, PT, UP1, 0x80, 0x8 ;  /* 0x000000000008781c */ /* 0x000fe40003f0f018 */
[----:B------:R-:W1:Y:S02]  /*4be0*/  SYNCS.PHASECHK.TRANS64.TRYWAIT P1, [UR62+0x100], R3 ;  /* 0x00010003ff0075a7 */ /* 0x000e64000802113e */
[----:B-1----:R-:W-:Y:S09]  /*4bf0*/  @!P1 BRA `(.L_x_84) ;  /* 0x0000004c00f49947 */ /* 0x002ff20003800000 */
.L_x_179:
[----:B------:R-:W-:Y:S02]  /*4c00*/  R2UR UR6, R0 ;  /* 0x00000000000672ca */ /* 0x000fe400000e0000 */
[----:B------:R-:W-:-:S11]  /*4c10*/  R2UR UR5, R16 ;  /* 0x00000000100572ca */ /* 0x000fd600000e0000 */
[----:B------:R-:W-:-:S03]  /*4c20*/  @!UP1 UPRMT UR4, UR6, 0x654, UR4 ;  /* 0x0000065406049896 */ /* 0x000fc60008000004 */
[----:B------:R-:W-:-:S06]  /*4c30*/  UMOV UR6, 0x1 ;  /* 0x0000000100067882 */ /* 0x000fcc0000000000 */
[----:B------:R-:W-:Y:S01]  /*4c40*/  @!P0 SYNCS.ARRIVE.TRANS64.RED.A1T0 RZ, [UR4], RZ ;  /* 0x000000ffffff89a7 */ /* 0x000fe20008100404 */
[----:B------:R-:W-:Y:S01]  /*4c50*/  NOP ;  /* 0x0000000000007918 */ /* 0x000fe20000000000 */
[----:B------:R-:W2:Y:S01]  /*4c60*/  LDS R0, [UR8+0x14] ;  /* 0x00001408ff007984 */ /* 0x000ea20008000800 */
[----:B------:R-:W-:-:S03]  /*4c70*/  ULOP3.LUT UR4, UR5, 0xffff, URZ, 0xc0, !UPT ;  /* 0x0000ffff05047892 */ /* 0x000fc6000f8ec0ff */
[----:B------:R-:W-:Y:S01]  /*4c80*/  UMOV UR5, 0xffff ;  /* 0x0000ffff00057882 */ /* 0x000fe20000000000 */
[----:B------:R-:W-:-:S04]  /*4c90*/  USHF.R.U32.HI UR4, URZ, 0x5, UR4 ;  /* 0x00000005ff047899 */ /* 0x000fc80008011604 */
[----:B------:R-:W-:Y:S02]  /*4ca0*/  USHF.L.U32 UR5, UR5, UR4, URZ ;  /* 0x0000000405057299 */ /* 0x000fe400080006ff */
[----:B------:R-:W-:-:S04]  /*4cb0*/  USHF.L.U32 UR4, UR6, UR4, URZ ;  /* 0x0000000406047299 */ /* 0x000fc800080006ff */
[----:B--2---:R-:W-:-:S04]  /*4cc0*/  LOP3.LUT R0, R0, UR5, RZ, 0xc0, !PT ;  /* 0x0000000500007c12 */ /* 0x004fc8000f8ec0ff */
[----:B------:R-:W-:-:S13]  /*4cd0*/  ISETP.NE.AND P0, PT, R0, UR5, PT ;  /* 0x0000000500007c0c */ /* 0x000fda000bf05270 */
[----:B------:R-:W-:Y:S05]  /*4ce0*/  @P0 BRA `(.L_x_85) ;  /* 0x0000000000580947 */ /* 0x000fea0003800000 */
[----:B------:R-:W2:Y:S02]  /*4cf0*/  LDS R0, [UR8+0x18] ;  /* 0x00001808ff007984 */ /* 0x000ea40008000800 */
[----:B--2---:R-:W-:-:S04]  /*4d00*/  LOP3.LUT R0, R0, UR4, RZ, 0xc0, !PT ;  /* 0x0000000400007c12 */ /* 0x004fc8000f8ec0ff */
[----:B------:R-:W-:-:S13]  /*4d10*/  ISETP.NE.AND P0, PT, R0, UR4, PT ;  /* 0x0000000400007c0c */ /* 0x000fda000bf05270 */
[----:B------:R-:W-:Y:S05]  /*4d20*/  @P0 BRA `(.L_x_86) ;  /* 0x00000000003c0947 */ /* 0x000fea0003800000 */
[----:B-1----:R-:W1:Y:S01]  /*4d30*/  S2R R2, SR_LANEID ;  /* 0x0000000000027919 */ /* 0x002e620000000000 */
[----:B------:R-:W-:-:S06]  /*4d40*/  ULOP3.LUT UR5, URZ, UR5, URZ, 0x33, !UPT ;  /* 0x00000005ff057292 */ /* 0x000fcc000f8e33ff */
[----:B------:R-:W-:-:S04]  /*4d50*/  IMAD.U32 R0, RZ, RZ, UR5 ;  /* 0x00000005ff007e24 */ /* 0x000fc8000f8e00ff */
[----:B------:R2:W3:Y:S02]  /*4d60*/  REDUX UR7, R0 ;  /* 0x00000000000773c4 */ /* 0x0004e40000000000 */
[----:B------:R4:W-:Y:S01]  /*4d70*/  UTCATOMSWS.AND URZ, UR5 ;  /* 0x0000000500ff79e3 */ /* 0x0009e20008000000 */
[----:B--2---:R-:W-:Y:S01]  /*4d80*/  LOP3.LUT R0, RZ, UR4, RZ, 0x33, !PT ;  /* 0x00000004ff007c12 */ /* 0x004fe2000f8e33ff */
[----:B------:R-:W-:Y:S02]  /*4d90*/  VOTEU.ANY UR4, UPT, PT ;  /* 0x0000000000047886 */ /* 0x000fe400038e0100 */
[----:B------:R-:W-:Y:S02]  /*4da0*/  UFLO.U32 UR4, UR4 ;  /* 0x00000004000472bd */ /* 0x000fe400080e0000 */
[----:B------:R-:W2:Y:S04]  /*4db0*/  REDUX UR6, R0 ;  /* 0x00000000000673c4 */ /* 0x000ea80000000000 */
[----:B-1----:R-:W-:-:S02]  /*4dc0*/  ISETP.EQ.U32.AND P0, PT, R2, UR4, PT ;  /* 0x0000000402007c0c */ /* 0x002fc4000bf02070 */
[----:B---3--:R-:W-:-:S11]  /*4dd0*/  MOV R2, UR7 ;  /* 0x0000000700027c02 */ /* 0x008fd60008000f00 */
[----:B------:R4:W-:Y:S01]  /*4de0*/  @P0 ATOMS.AND RZ, [UR8+0x14], R2 ;  /* 0x00001402ffff098c */ /* 0x0009e2000a800008 */
[----:B--2---:R-:W-:-:S05]  /*4df0*/  IMAD.U32 R0, RZ, RZ, UR6 ;  /* 0x00000006ff007e24 */ /* 0x004fca000f8e00ff */
[----:B------:R4:W-:Y:S01]  /*4e00*/  @P0 ATOMS.AND RZ, [UR8+0x18], R0 ;  /* 0x00001800ffff098c */ /* 0x0009e2000a800008 */
[----:B------:R-:W-:Y:S05]  /*4e10*/  BRA `(.L_x_87) ;  /* 0x0000000000147947 */ /* 0x000fea0003800000 */
.L_x_86:
[----:B-1----:R-:W-:Y:S02]  /*4e20*/  MOV R2, 0x4e40 ;  /* 0x00004e4000027802 */ /* 0x002fe40000000f00 */
[----:B-----5:R-:W-:Y:S05]  /*4e30*/  CALL.REL.NOINC `($__internal_0_$__cuda_sm10x_tcgen05_guardrail_trap_col_being_dealloced_not_returned_by_alloc) ;  /* 0x0000005000cc7944 */ /* 0x020fea0003c00000 */
[----:B------:R-:W-:Y:S05]  /*4e40*/  BRA `(.L_x_87) ;  /* 0x0000000000087947 */ /* 0x000fea0003800000 */
.L_x_85:
[----:B-1----:R-:W-:Y:S02]  /*4e50*/  MOV R2, 0x4e70 ;  /* 0x00004e7000027802 */ /* 0x002fe40000000f00 */
[----:B-----5:R-:W-:Y:S05]  /*4e60*/  CALL.REL.NOINC `($__internal_2_$__cuda_sm10x_tcgen05_guardrail_trap_unallocated_columns_being_dealloced) ;  /* 0x0000005000d87944 */ /* 0x020fea0003c00000 */
.L_x_87:
[----:B------:R-:W-:Y:S01]  /*4e70*/  NOP ;  /* 0x0000000000007918 */ /* 0x000fe20000000000 */
[----:B----4-:R-:W-:Y:S05]  /*4e80*/  EXIT ;  /* 0x000000000000794d */ /* 0x010fea0003800000 */
.L_x_58:
[----:B------:R-:W-:-:S09]  /*4e90*/  UISETP.NE.OR UP0, UPT, UR18, 0x3, !UP4 ;  /* 0x000000031200788c */ /* 0x000fd2000e705670 */
[----:B------:R-:W-:Y:S05]  /*4ea0*/  BRA.U UP0, `(.L_x_88) ;  /* 0x0000001100f07547 */ /* 0x000fea000b800000 */
[----:B------:R-:W2:Y:S01]  /*4eb0*/  LDCU.64 UR4, c[0x0][0x888] ;  /* 0x00011100ff0477ac */ /* 0x000ea20008000a00 */
[----:B------:R-:W3:Y:S01]  /*4ec0*/  LDC.64 R12, c[0x0][0x348] ;  /* 0x0000d200ff0c7b82 */ /* 0x000ee20000000a00 */
[----:B------:R-:W-:Y:S02]  /*4ed0*/  HFMA2 R9, -RZ, RZ, 0, 0 ;  /* 0x00000000ff097431 */ /* 0x000fe400000001ff */
[----:B------:R-:W-:Y:S01]  /*4ee0*/  IMAD.MOV.U32 R11, RZ, RZ, 0x1 ;  /* 0x00000001ff0b7424 */ /* 0x000fe200078e00ff */
[----:B------:R-:W4:Y:S01]  /*4ef0*/  LDCU UR38, c[0x0][0x370] ;  /* 0x00006e00ff2677ac */ /* 0x000f220008000800 */
[----:B------:R-:W-:Y:S01]  /*4f00*/  IMAD.MOV.U32 R10, RZ, RZ, RZ ;  /* 0x000000ffff0a7224 */ /* 0x000fe200078e00ff */
[----:B------:R-:W-:Y:S01]  /*4f10*/  MOV R3, 0x2000 ;  /* 0x0000200000037802 */ /* 0x000fe20000000f00 */
[----:B------:R-:W4:Y:S01]  /*4f20*/  LDCU.128 UR48, c[0x0][0xb10] ;  /* 0x00016200ff3077ac */ /* 0x000f220008000c00 */
[----:B------:R-:W1:Y:S01]  /*4f30*/  LDCU UR37, c[0x0][0x374] ;  /* 0x00006e80ff2577ac */ /* 0x000e620008000800 */
[----:B------:R-:W1:Y:S01]  /*4f40*/  LDCU.64 UR30, c[0x0][0x890] ;  /* 0x00011200ff1e77ac */ /* 0x000e620008000a00 */
[----:B--2---:R-:W-:Y:S01]  /*4f50*/  UISETP.NE.U32.AND UP0, UPT, UR4, URZ, UPT ;  /* 0x000000ff0400728c */ /* 0x004fe2000bf05070 */
[----:B------:R-:W2:Y:S01]  /*4f60*/  LDCU UR15, c[0x0][0xb0c] ;  /* 0x00016180ff0f77ac */ /* 0x000ea20008000800 */
[----:B------:R-:W3:Y:S01]  /*4f70*/  LDCU UR53, c[0x0][0xb20] ;  /* 0x00016400ff3577ac */ /* 0x000ee20008000800 */
[----:B------:R-:W3:Y:S01]  /*4f80*/  LDCU UR4, c[0x0][0xb30] ;  /* 0x00016600ff0477ac */ /* 0x000ee20008000800 */
[----:B------:R-:W-:Y:S01]  /*4f90*/  UMOV UR21, 0x400 ;  /* 0x0000040000157882 */ /* 0x000fe20000000000 */
[----:B----4-:R-:W-:-:S02]  /*4fa0*/  UIMAD.WIDE.U32 UR6, UR38, UR48, URZ ;  /* 0x00000030260672a5 */ /* 0x010fc4000f8e00ff */
[----:B-1----:R-:W-:Y:S02]  /*4fb0*/  UIMAD.WIDE.U32 UR8, UR37, UR51, URZ ;  /* 0x00000033250872a5 */ /* 0x002fe4000f8e00ff */
[----:B------:R-:W-:Y:S02]  /*4fc0*/  ULEA UR21, UR62, UR21, 0x18 ;  /* 0x000000153e157291 */ /* 0x000fe4000f8ec0ff */
[----:B------:R-:W-:Y:S02]  /*4fd0*/  UISETP.NE.AND.EX UP6, UPT, UR5, URZ, UPT, UP0 ;  /* 0x000000ff0500728c */ /* 0x000fe4000bfc5300 */
[----:B------:R-:W-:Y:S02]  /*4fe0*/  UISETP.NE.AND UP0, UPT, UR39, 0x1, UPT ;  /* 0x000000012700788c */ /* 0x000fe4000bf05270 */
[----:B------:R-:W-:Y:S02]  /*4ff0*/  UISETP.NE.U32.AND UP0, UPT, UR30, URZ, UPT ;  /* 0x000000ff1e00728c */ /* 0x000fe4000bf05070 */
[----:B------:R-:W-:Y:S01]  /*5000*/  UIADD3 UR45, UPT, UPT, UR21, 0x48, URZ ;  /* 0x00000048152d7890 */ /* 0x000fe2000fffe0ff */
[----:B------:R-:W-:Y:S01]  /*5010*/  UMOV UR6, UR7 ;  /* 0x0000000700067c82 */ /* 0x000fe20008000000 */
[----:B------:R-:W-:Y:S01]  /*5020*/  UMOV UR46, UR9 ;  /* 0x00000009002e7c82 */ /* 0x000fe20008000000 */
[----:B------:R-:W-:-:S02]  /*5030*/  UISETP.GE.AND UP2, UPT, UR39, 0x1, UPT ;  /* 0x000000012700788c */ /* 0x000fc4000bf46270 */
[----:B------:R-:W-:Y:S02]  /*5040*/  UISETP.NE.AND.EX UP5, UPT, UR31, URZ, UPT, UP0 ;  /* 0x000000ff1f00728c */ /* 0x000fe4000bfa5300 */
[----:B------:R-:W-:Y:S01]  /*5050*/  UPLOP3.LUT UP3, UPT, UPT, UPT, UPT, 0x40, 0x4 ;  /* 0x000000000004789c */ /* 0x000fe20003f6e870 */
[----:B------:R-:W1:Y:S01]  /*5060*/  LDCU.64 UR22, c[0x0][0xb28] ;  /* 0x00016500ff1677ac */ /* 0x000e620008000a00 */
[----:B--2---:R-:W-:Y:S02]  /*5070*/  UISETP.NE.AND UP2, UPT, UR15, 0x1, UPT ;  /* 0x000000010f00788c */ /* 0x004fe4000bf45270 */
[----:B------:R-:W-:Y:S02]  /*5080*/  UIADD3 UR41, UPT, UPT, UR21, 0x30, URZ ;  /* 0x0000003015297890 */ /* 0x000fe4000fffe0ff */
[----:B------:R-:W-:Y:S02]  /*5090*/  UIADD3 UR33, UPT, UPT, UR21, 0x38, URZ ;  /* 0x0000003815217890 */ /* 0x000fe4000fffe0ff */
[----:B------:R-:W-:-:S02]  /*50a0*/  UIADD3 UR25, UPT, UPT, UR21, 0x40, URZ ;  /* 0x0000004015197890 */ /* 0x000fc4000fffe0ff */
[----:B------:R-:W-:Y:S02]  /*50b0*/  UPRMT UR45, UR62, 0x654, UR45 ;  /* 0x000006543e2d7896 */ /* 0x000fe4000800002d */
[----:B------:R-:W-:Y:S02]  /*50c0*/  USHF.R.U32.HI UR47, URZ, UR49, UR6 ;  /* 0x00000031ff2f7299 */ /* 0x000fe40008011606 */
[----:B---3--:R-:W-:Y:S02]  /*50d0*/  USHF.R.U32.HI UR46, URZ, UR53, UR46 ;  /* 0x00000035ff2e7299 */ /* 0x008fe4000801162e */
[----:B------:R-:W-:Y:S02]  /*50e0*/  UISETP.NE.AND UP0, UPT, UR50, 0x1, UPT ;  /* 0x000000013200788c */ /* 0x000fe4000bf05270 */
[----:B------:R-:W-:-:S11]  /*50f0*/  UISETP.NE.AND UP4, UPT, UR4, 0x1, UPT ;  /* 0x000000010400788c */ /* 0x000fd6000bf85270 */
.L_x_99:
[C---:B------:R-:W-:Y:S02]  /*5100*/  LEA R8, R10.reuse, UR21, 0x3 ;  /* 0x000000150a087c11 */ /* 0x040fe4000f8e18ff */
[----:B------:R-:W-:Y:S02]  /*5110*/  SHF.L.U32 R0, R9, 0x1f, RZ ;  /* 0x0000001f09007819 */ /* 0x000fe400000006ff */
[----:B------:R-:W-:Y:S02]  /*5120*/  LEA R4, R10, UR21, 0x4 ;  /* 0x000000150a047c11 */ /* 0x000fe4000f8e20ff */
[----:B--2---:R-:W2:Y:S02]  /*5130*/  SYNCS.PHASECHK.TRANS64.TRYWAIT P0, [R8+URZ+0x80], R0 ;  /* 0x00008000080075a7 */ /* 0x004ea400080011ff */
[----:B--2---:R-:W-:Y:S05]  /*5140*/  @!P0 BRA `(.L_x_89) ;  /* 0x0000004800b88947 */ /* 0x004fea0003800000 */
.L_x_180:
[----:B------:R-:W3:Y:S01]  /*5150*/  LDS.128 R4, [R4+0x110] ;  /* 0x0001100004047984 */ /* 0x000ee20000000c00 */
[----:B------:R-:W-:Y:S01]  /*5160*/  UISETP.GE.AND UP0, UPT, UR39, 0x1, UPT ;  /* 0x000000012700788c */ /* 0x000fe2000bf06270 */
[----:B------:R-:W-:Y:S01]  /*5170*/  @!PT LDS RZ, [RZ] ;  /* 0x00000000fffff984 */ /* 0x000fe20000000800 */
[----:B------:R-:W-:Y:S01]  /*5180*/  @!PT LDS RZ, [RZ] ;  /* 0x00000000fffff984 */ /* 0x000fe20000000800 */
[----:B------:R-:W-:Y:S01]  /*5190*/  @!PT LDS RZ, [RZ] ;  /* 0x00000000fffff984 */ /* 0x000fe20000000800 */
[----:B------:R-:W-:Y:S01]  /*51a0*/  @!PT LDS RZ, [RZ] ;  /* 0x00000000fffff984 */ /* 0x000fe20000000800 */
[----:B------:R4:W-:Y:S06]  /*51b0*/  MEMBAR.ALL.CTA ;  /* 0x0000000000007992 */ /* 0x0009ec0000008000 */
[----:B----4-:R-:W4:Y:S01]  /*51c0*/  FENCE.VIEW.ASYNC.S ;  /* 0x00000000000073c6 */ /* 0x010f220000000000 */
[----:B---3--:R-:W-:Y:S11]  /*51d0*/  LOP3.LUT P0, RZ, R6, 0x1, RZ, 0xc0, !PT ;  /* 0x0000000106ff7812 */ /* 0x008ff6000780c0ff */
[----:B------:R-:W-:Y:S02]  /*51e0*/  @!UPT UIADD3 URZ, UPT, UPT, URZ, URZ, URZ ;  /* 0x000000fffffff290 */ /* 0x000fe4000fffe0ff */
[----:B----4-:R-:W-:Y:S01]  /*51f0*/  VOTEU.ANY UP2, P0 ;  /* 0x0000000000ff7886 */ /* 0x010fe20000040100 */
[----:B------:R-:W-:Y:S11]  /*5200*/  PLOP3.LUT P0, PT, PT, PT, UP2, 0x80, 0x8 ;  /* 0x000000000008781c */ /* 0x000ff60003f0f028 */
[----:B------:R-:W-:Y:S02]  /*5210*/  @!UPT UIADD3 URZ, UPT, UPT, URZ, URZ, URZ ;  /* 0x000000fffffff290 */ /* 0x000fe4000fffe0ff */
[----:B--2---:R-:W-:Y:S02]  /*5220*/  @P0 SHF.R.U32.HI R0, RZ, 0x10, R5 ;  /* 0x00000010ff000819 */ /* 0x004fe40000011605 */
[----:B------:R-:W-:Y:S02]  /*5230*/  @P0 MOV R2, R4 ;  /* 0x0000000400020202 */ /* 0x000fe40000000f00 */
[----:B------:R-:W-:Y:S01]  /*5240*/  @P0 R2UR UR4, R0 ;  /* 0x00000000000402ca */ /* 0x000fe200000e0000 */
[----:B------:R-:W-:Y:S01]  /*5250*/  VIADD R0, R8, 0x90 ;  /* 0x0000009008007836 */ /* 0x000fe20000000000 */
[----:B------:R-:W-:Y:S02]  /*5260*/  @P0 LOP3.LUT R4, R5, 0xffff, RZ, 0xc0, !PT ;  /* 0x0000ffff05040812 */ /* 0x000fe400078ec0ff */
[----:B------:R-:W-:Y:S02]  /*5270*/  @P0 R2UR UR6, R2 ;  /* 0x00000000020602ca */ /* 0x000fe400000e0000 */
[----:B------:R-:W-:Y:S02]  /*5280*/  PRMT R0, RZ, 0x654, R0 ;  /* 0x00000654ff007816 */ /* 0x000fe40000000000 */
[----:B------:R-:W-:Y:S02]  /*5290*/  @P0 R2UR UR5, R4 ;  /* 0x00000000040502ca */ /* 0x000fe400000e0000 */
[----:B------:R2:W-:Y:S03]  /*52a0*/  SYNCS.ARRIVE.TRANS64.RED.A1T0 RZ, [R0+URZ], RZ ;  /* 0x000000ff00ff79a7 */ /* 0x0005e600081004ff */
[----:B------:R-:W-:Y:S04]  /*52b0*/  @UP2 UMOV UR29, UR4 ;  /* 0x00000004001d2c82 */ /* 0x000fe80008000000 */
[----:B------:R-:W-:Y:S04]  /*52c0*/  @UP2 UMOV UR14, UR6 ;  /* 0x00000006000e2c82 */ /* 0x000fe80008000000 */
[----:B------:R-:W-:Y:S01]  /*52d0*/  @UP2 UMOV UR13, UR5 ;  /* 0x00000005000d2c82 */ /* 0x000fe20008000000 */
[----:B------:R-:W-:Y:S05]  /*52e0*/  BRA.U !UP0, `(.L_x_90) ;  /* 0x0000000108c07547 */ /* 0x000fea000b800000 */
[----:B------:R-:W-:Y:S02]  /*52f0*/  UIMAD.WIDE.U32 UR16, UR13, UR51, URZ ;  /* 0x000000330d1072a5 */ /* 0x000fe4000f8e00ff */
[----:B------:R-:W-:Y:S02]  /*5300*/  UP2UR UR20, UPR, URZ, 0x4 ;  /* 0x00000004ff147883 */ /* 0x000fe40008000000 */
[----:B------:R-:W-:Y:S02]  /*5310*/  UISETP.NE.AND UP2, UPT, UR50, 0x1, UPT ;  /* 0x000000013200788c */ /* 0x000fe4000bf45270 */
[----:B------:R-:W-:Y:S02]  /*5320*/  UIMAD.WIDE.U32 UR18, UR14, UR48, URZ ;  /* 0x000000300e1272a5 */ /* 0x000fe4000f8e00ff */
[----:B------:R-:W-:Y:S02]  /*5330*/  USEL UR4, UR37, UR46, !UP2 ;  /* 0x0000002e25047287 */ /* 0x000fe4000d000000 */
[----:B------:R-:W-:Y:S02]  /*5340*/  UISETP.NE.AND UP0, UPT, UR15, 0x1, UPT ;  /* 0x000000010f00788c */ /* 0x000fe4000bf05270 */
[----:B------:R-:W-:Y:S02]  /*5350*/  UP2UR UR24, UPR, URZ, 0x2 ;  /* 0x00000002ff187883 */ /* 0x000fe40008000000 */
[----:B------:R-:W-:Y:S02]  /*5360*/  UISETP.NE.AND UP1, UPT, UR39, 0x1, UPT ;  /* 0x000000012700788c */ /* 0x000fe4000bf25270 */
[----:B-1----:R-:W-:Y:S02]  /*5370*/  UIMAD.WIDE.U32 UR8, UR4, UR22, URZ ;  /* 0x00000016040872a5 */ /* 0x002fe4000f8e00ff */
[----:B------:R-:W-:Y:S01]  /*5380*/  USEL UR7, UR38, UR47, !UP0 ;  /* 0x0000002f26077287 */ /* 0x000fe2000c000000 */
[----:B------:R-:W-:Y:S02]  /*5390*/  UMOV UR5, UR17 ;  /* 0x0000001100057c82 */ /* 0x000fe40008000000 */
[----:B------:R-:W-:Y:S02]  /*53a0*/  USHF.R.U32.HI UR6, URZ, UR53, UR5 ;  /* 0x00000035ff067299 */ /* 0x000fe40008011605 */
[----:B------:R-:W-:Y:S02]  /*53b0*/  UIMAD.WIDE.U32 UR10, UR7, UR22, URZ ;  /* 0x00000016070a72a5 */ /* 0x000fe4000f8e00ff */
[----:B------:R-:W-:Y:S02]  /*53c0*/  USEL UR6, UR13, UR6, !UP2 ;  /* 0x000000060d067287 */ /* 0x000fe4000d000000 */
[----:B------:R-:W-:Y:S01]  /*53d0*/  UISETP.NE.AND UP2, UPT, UR20, URZ, UPT ;  /* 0x000000ff1400728c */ /* 0x000fe2000bf45270 */
[----:B------:R-:W-:Y:S02]  /*53e0*/  UMOV UR5, UR19 ;  /* 0x0000001300057c82 */ /* 0x000fe40008000000 */
[----:B------:R-:W-:Y:S03]  /*53f0*/  USHF.R.U32.HI UR12, URZ, UR49, UR5 ;  /* 0x00000031ff0c7299 */ /* 0x000fe60008011605 */
[----:B------:R-:W-:Y:S02]  /*5400*/  UMOV UR5, UR9 ;  /* 0x0000000900057c82 */ /* 0x000fe40008000000 */
[----:B------:R-:W-:Y:S03]  /*5410*/  @UP1 USHF.R.U32.HI UR4, URZ, UR23, UR5 ;  /* 0x00000017ff041299 */ /* 0x000fe60008011605 */
[----:B------:R-:W-:Y:S01]  /*5420*/  UMOV UR5, UR11 ;  /* 0x0000000b00057c82 */ /* 0x000fe20008000000 */
[----:B------:R-:W-:Y:S02]  /*5430*/  UIMAD UR4, UR39, UR4, URZ ;  /* 0x00000004270472a4 */ /* 0x000fe4000f8e02ff */
[----:B------:R-:W-:Y:S02]  /*5440*/  @UP1 USHF.R.U32.HI UR7, URZ, UR23, UR5 ;  /* 0x00000017ff071299 */ /* 0x000fe40008011605 */
[----:B------:R-:W-:Y:S02]  /*5450*/  USEL UR5, UR14, UR12, !UP0 ;  /* 0x0000000c0e057287 */ /* 0x000fe4000c000000 */
[----:B------:R-:W-:Y:S02]  /*5460*/  UIMAD.WIDE.U32 UR10, UR6, UR22, URZ ;  /* 0x00000016060a72a5 */ /* 0x000fe4000f8e00ff */
[----:B------:R-:W-:Y:S02]  /*5470*/  UIMAD UR8, UR39, UR7, URZ ;  /* 0x00000007270872a4 */ /* 0x000fe4000f8e02ff */
[----:B------:R-:W-:Y:S03]  /*5480*/  UISETP.GE.AND UP0, UPT, UR6, UR4, UPT ;  /* 0x000000040600728c */ /* 0x000fe6000bf06270 */
[----:B------:R-:W-:Y:S01]  /*5490*/  UMOV UR4, UR11 ;  /* 0x0000000b00047c82 */ /* 0x000fe20008000000 */
[----:B------:R-:W-:Y:S02]  /*54a0*/  UISETP.GE.OR UP0, UPT, UR5, UR8, UP0 ;  /* 0x000000080500728c */ /* 0x000fe40008706670 */
[----:B------:R-:W-:Y:S02]  /*54b0*/  USHF.R.U32.HI UR4, URZ, UR23, UR4 ;  /* 0x00000017ff047299 */ /* 0x000fe40008011604 */
[----:B------:R-:W-:Y:S02]  /*54c0*/  UIMAD.WIDE.U32 UR8, UR5, UR22, URZ ;  /* 0x00000016050872a5 */ /* 0x000fe4000f8e00ff */
[----:B------:R-:W-:Y:S04]  /*54d0*/  USEL UR10, UR6, UR4, !UP1 ;  /* 0x00000004060a7287 */ /* 0x000fe8000c800000 */
[----:B------:R-:W-:Y:S01]  /*54e0*/  UIADD3 UR11, UPT, UPT, -UR10, URZ, URZ ;  /* 0x000000ff0a0b7290 */ /* 0x000fe2000fffe1ff */
[----:B------:R-:W-:Y:S02]  /*54f0*/  @!UP0 UMOV UR4, UR9 ;  /* 0x0000000900048c82 */ /* 0x000fe40008000000 */
[----:B------:R-:W-:Y:S02]  /*5500*/  @!UP0 USHF.R.U32.HI UR4, URZ, UR23, UR4 ;  /* 0x00000017ff048299 */ /* 0x000fe40008011604 */
[----:B------:R-:W-:Y:S02]  /*5510*/  UIMAD UR8, UR39, UR11, UR6 ;  /* 0x0000000b270872a4 */ /* 0x000fe4000f8e0206 */
[----:B------:R-:W-:Y:S02]  /*5520*/  @!UP0 USEL UR4, UR5, UR4, !UP1 ;  /* 0x0000000405048287 */ /* 0x000fe4000c800000 */
[----:B------:R-:W-:Y:S02]  /*5530*/  UISETP.NE.AND UP1, UPT, UR24, URZ, UPT ;  /* 0x000000ff1800728c */ /* 0x000fe4000bf25270 */
[----:B------:R-:W-:Y:S02]  /*5540*/  @!UP0 UIMAD UR7, UR7, UR8, UR4 ;  /* 0x00000008070782a4 */ /* 0x000fe4000f8e0204 */
[----:B------:R-:W-:Y:S02]  /*5550*/  @!UP0 UIADD3 UR9, UPT, UPT, UR10, -UR4, URZ ;  /* 0x800000040a098290 */ /* 0x000fe4000fffe0ff */
[----:B------:R-:W-:Y:S02]  /*5560*/  UIADD3 UR8, UPT, UPT, -UR6, URZ, URZ ;  /* 0x000000ff06087290 */ /* 0x000fe4000fffe1ff */
[----:B------:R-:W-:Y:S02]  /*5570*/  UIADD3 UR4, UPT, UPT, -UR5, URZ, URZ ;  /* 0x000000ff05047290 */ /* 0x000fe4000fffe1ff */
[----:B------:R-:W-:Y:S03]  /*5580*/  @!UP0 UIMAD UR6, UR9, UR39, UR5 ;  /* 0x00000027090682a4 */ /* 0x000fe6000f8e0205 */
[----:B------:R-:W-:Y:S01]  /*5590*/  @!UP0 UMOV UR5, UR7 ;  /* 0x0000000700058c82 */ /* 0x000fe20008000000 */
[----:B------:R-:W-:Y:S02]  /*55a0*/  UIMAD UR7, UR15, UR4, UR14 ;  /* 0x000000040f0772a4 */ /* 0x000fe4000f8e020e */
[----:B------:R-:W-:Y:S02]  /*55b0*/  UIMAD UR4, UR50, UR8, UR13 ;  /* 0x00000008320472a4 */ /* 0x000fe4000f8e020d */
[----:B------:R-:W-:Y:S02]  /*55c0*/  UIMAD UR14, UR5, UR15, UR7 ;  /* 0x0000000f050e72a4 */ /* 0x000fe4000f8e0207 */
[----:B------:R-:W-:Y:S11]  /*55d0*/  UIMAD UR13, UR6, UR50, UR4 ;  /* 0x00000032060d72a4 */ /* 0x000ff6000f8e0204 */
[----:B------:R-:W-:Y:S01]  /*55e0*/  @!UPT UIADD3 URZ, UPT, UPT, URZ, URZ, URZ ;  /* 0x000000fffffff290 */ /* 0x000fe2000fffe0ff */
.L_x_90:
[----:B------:R-:W3:Y:S01]  /*55f0*/  @!UP4 LDCU.128 UR8, c[0x0][0xb10] ;  /* 0x00016200ff08c7ac */ /* 0x000ee20008000c00 */
[----:B------:R-:W-:Y:S02]  /*5600*/  ISETP.NE.U32.AND P0, PT, RZ, UR30, PT ;  /* 0x0000001eff007c0c */ /* 0x000fe4000bf05070 */
[----:B------:R-:W-:Y:S02]  /*5610*/  SHF.L.U32 R4, R11, 0x1f, RZ ;  /* 0x0000001f0b047819 */ /* 0x000fe400000006ff */
[----:B------:R-:W-:Y:S01]  /*5620*/  ISETP.NE.AND.EX P0, PT, RZ, UR31, PT, P0 ;  /* 0x0000001fff007c0c */ /* 0x000fe2000bf05300 */
[----:B------:R-:W4:Y:S01]  /*5630*/  @!UP4 LDCU UR5, c[0x0][0xb0c] ;  /* 0x00016180ff05c7ac */ /* 0x000f220008000800 */
[----:B------:R-:W-:Y:S02]  /*5640*/  USHF.L.U32 UR42, UR27, 0x7, URZ ;  /* 0x000000071b2a7899 */ /* 0x000fe400080006ff */
[----:B------:R-:W-:Y:S02]  /*5650*/  USHF.L.U32 UR43, UR26, 0x6, URZ ;  /* 0x000000061a2b7899 */ /* 0x000fe400080006ff */
[----:B---3--:R-:W-:Y:S07]  /*5660*/  UIMAD.WIDE.U32 UR6, UR14, UR8, URZ ;  /* 0x000000080e0672a5 */ /* 0x008fee000f8e00ff */
[----:B------:R-:W-:Y:S01]  /*5670*/  @!UP4 UMOV UR4, UR7 ;  /* 0x000000070004cc82 */ /* 0x000fe20008000000 */
[----:B----4-:R-:W-:Y:S02]  /*5680*/  @!UP4 UISETP.NE.AND UP0, UPT, UR5, 0x1, UPT ;  /* 0x000000010500c88c */ /* 0x010fe4000bf05270 */
[----:B------:R-:W-:Y:S02]  /*5690*/  @!UP4 USHF.R.U32.HI UR4, URZ, UR9, UR4 ;  /* 0x00000009ff04c299 */ /* 0x000fe40008011604 */
[----:B------:R-:W-:Y:S02]  /*56a0*/  UIMAD.WIDE.U32 UR6, UR13, UR11, URZ ;  /* 0x0000000b0d0672a5 */ /* 0x000fe4000f8e00ff */
[----:B------:R-:W-:Y:S02]  /*56b0*/  @!UP4 USEL UR8, UR14, UR4, !UP0 ;  /* 0x000000040e08c287 */ /* 0x000fe4000c000000 */
[----:B------:R-:W-:Y:S03]  /*56c0*/  @!UP4 UISETP.NE.AND UP0, UPT, UR10, 0x1, UPT ;  /* 0x000000010a00c88c */ /* 0x000fe6000bf05270 */
[----:B------:R-:W-:Y:S02]  /*56d0*/  @!UP4 UMOV UR6, UR7 ;  /* 0x000000070006cc82 */ /* 0x000fe40008000000 */
[----:B------:R-:W3:Y:S02]  /*56e0*/  @!UP4 LDCU UR4, c[0x0][0xb20] ;  /* 0x00016400ff04c7ac */ /* 0x000ee40008000800 */
[----:B---3--:R-:W-:Y:S04]  /*56f0*/  @!UP4 USHF.R.U32.HI UR6, URZ, UR4, UR6 ;  /* 0x00000004ff06c299 */ /* 0x008fe80008011606 */
[----:B------:R-:W-:Y:S04]  /*5700*/  @!UP4 USEL UR6, UR13, UR6, !UP0 ;  /* 0x000000060d06c287 */ /* 0x000fe8000c000000 */
[----:B------:R-:W-:Y:S02]  /*5710*/  @!UP4 UIADD3 UR4, UPT, UPT, -UR8, UR6, URZ ;  /* 0x000000060804c290 */ /* 0x000fe4000fffe1ff */
[----:B------:R-:W-:Y:S02]  /*5720*/  @!UP4 UIADD3 UR6, UPT, UPT, UR8, -UR6, URZ ;  /* 0x800000060806c290 */ /* 0x000fe4000fffe0ff */
[----:B------:R-:W-:Y:S02]  /*5730*/  @!UP4 UIMAD UR14, UR4, UR5, UR14 ;  /* 0x00000005040ec2a4 */ /* 0x000fe4000f8e020e */
[----:B------:R-:W-:Y:S01]  /*5740*/  @!UP4 UIMAD UR13, UR6, UR10, UR13 ;  /* 0x0000000a060dc2a4 */ /* 0x000fe2000f8e020d */
[----:B------:R-:W-:Y:S11]  /*5750*/  BRA.U UP3, `(.L_x_91) ;  /* 0x0000000103107547 */ /* 0x000ff6000b800000 */
[----:B------:R-:W-:Y:S04]  /*5760*/  MOV R2, UR52 ;  /* 0x0000003400027c02 */ /* 0x000fe80008000f00 */
[----:B------:R-:W-:Y:S04]  /*5770*/  SHF.L.U32 R2, R2, 0x1f, RZ ;  /* 0x0000001f02027819 */ /* 0x000fe800000006ff */
[----:B------:R-:W3:Y:S02]  /*5780*/  SYNCS.PHASECHK.TRANS64.TRYWAIT P1, [UR21+0x78], R2 ;  /* 0x00007802ff0075a7 */ /* 0x000ee40008021115 */
[----:B---3--:R-:W-:Y:S05]  /*5790*/  @!P1 BRA `(.L_x_92) ;  /* 0x0000004400389947 */ /* 0x008fea0003800000 */
.L_x_91:
[----:B------:R-:W-:Y:S05]  /*57a0*/  BRA.U !UP5, `(.L_x_93) ;  /* 0x000000010d387547 */ /* 0x000fea000b800000 */
[----:B------:R-:W-:Y:S01]  /*57b0*/  UPLOP3.LUT UP1, UPT, UPT, UPT, UP6, 0x80, 0x8 ;  /* 0x000000000008789c */ /* 0x000fe20003f2f060 */
[----:B--2---:R-:W-:Y:S01]  /*57c0*/  HFMA2 R0, -RZ, RZ, 0, 5.9604644775390625e-08 ;  /* 0x00000001ff007431 */ /* 0x004fe200000001ff */
[----:B------:R-:W2:Y:S01]  /*57d0*/  LDCU.64 UR8, c[0x0][0x358] ;  /* 0x00006b00ff0877ac */ /* 0x000ea20008000a00 */
[----:B------:R-:W-:Y:S03]  /*57e0*/  IMAD.MOV.U32 R26, RZ, RZ, 0x1 ;  /* 0x00000001ff1a7424 */ /* 0x000fe600078e00ff */
[----:B------:R-:W-:Y:S05]  /*57f0*/  PLOP3.LUT P1, PT, PT, PT, UP1, 0x80, 0x8 ;  /* 0x000000000008781c */ /* 0x000fea0003f2f018 */
[----:B------:R-:W3:Y:S01]  /*5800*/  @UP1 LDCU.64 UR4, c[0x0][0x888] ;  /* 0x00011100ff0417ac */ /* 0x000ee20008000a00 */
[----:B------:R-:W-:Y:S07]  /*5810*/  @UP1 UIMAD UR6, UR60, UR30, URZ ;  /* 0x0000001e3c0612a4 */ /* 0x000fee000f8e02ff */
[----:B------:R-:W-:Y:S01]  /*5820*/  @!P1 PRMT R26, R0, 0x7610, R26 ;  /* 0x00007610001a9816 */ /* 0x000fe2000000001a */
[----:B---3--:R-:W-:Y:S06]  /*5830*/  @UP1 UIMAD.WIDE UR4, UR6, 0x4, UR4 ;  /* 0x00000004060418a5 */ /* 0x008fec000f8e0204 */
[----:B------:R-:W-:Y:S01]  /*5840*/  IMAD.U32 R6, RZ, RZ, UR4 ;  /* 0x00000004ff067e24 */ /* 0x000fe2000f8e00ff */
[----:B------:R-:W-:Y:S04]  /*5850*/  MOV R7, UR5 ;  /* 0x0000000500077c02 */ /* 0x000fe80008000f00 */
[----:B------:R-:W3:Y:S01]  /*5860*/  @!UP1 LDCU UR4, c[0x0][0x880] ;  /* 0x00011000ff0497ac */ /* 0x000ee20008000800 */
[----:B--2--5:R4:W5:Y:S02]  /*5870*/  @P1 LDG.E R27, desc[UR8][R6.64] ;  /* 0x00000008061b1981 */ /* 0x024964000c1e1900 */
[----:B---34-:R-:W-:Y:S07]  /*5880*/  @!P1 IMAD.U32 R27, RZ, RZ, UR4 ;  /* 0x00000004ff1b9e24 */ /* 0x018fee000f8e00ff */
.L_x_93:
[----:B-----5:R-:W-:Y:S01]  /*5890*/  @!P0 FSETP.EQ.AND P2, PT, R27, RZ, PT ;  /* 0x000000ff1b00820b */ /* 0x020fe20003f42000 */
[----:B------:R-:W-:Y:S01]  /*58a0*/  @!UPT UIADD3 URZ, UPT, UPT, URZ, URZ, URZ ;  /* 0x000000fffffff290 */ /* 0x000fe2000fffe0ff */
[----:B------:R-:W-:Y:S11]  /*58b0*/  @!P0 BRA `(.L_x_94) ;  /* 0x0000000000148947 */ /* 0x000ff60003800000 */
[----:B------:R-:W-:Y:S02]  /*58c0*/  LOP3.LUT P0, RZ, R26, 0xff, RZ, 0xc0, !PT ;  /* 0x000000ff1aff7812 */ /* 0x000fe4000780c0ff */
[----:B------:R-:W-:Y:S04]  /*58d0*/  PLOP3.LUT P2, PT, PT, PT, UP1, 0x80, 0x8 ;  /* 0x000000000008781c */ /* 0x000fe80003f4f018 */
[----:B------:R-:W-:Y:S07]  /*58e0*/  PLOP3.LUT P2, PT, P2, PT, PT, 0x8, 0x80 ;  /* 0x000000000080781c */ /* 0x000fee000174e170 */
[----:B------:R-:W-:Y:S11]  /*58f0*/  @P0 FSETP.EQ.AND P2, PT, R27, RZ, PT ;  /* 0x000000ff1b00020b */ /* 0x000ff60003f42000 */
[----:B------:R-:W-:Y:S02]  /*5900*/  @!UPT UIADD3 URZ, UPT, UPT, URZ, URZ, URZ ;  /* 0x000000fffffff290 */ /* 0x000fe4000fffe0ff */
.L_x_94:
[----:B------:R-:W3:Y:S01]  /*5910*/  SYNCS.PHASECHK.TRANS64.TRYWAIT P0, [UR21+0x50], R4 ;  /* 0x00005004ff0075a7 */ /* 0x000ee20008001115 */
[----:B------:R-:W-:Y:S04]  /*5920*/  ELECT P1, URZ, PT ;  /* 0x0000000000ff782f */ /* 0x000fe80003820000 */
[----:B------:R-:W-:Y:S01]  /*5930*/  PLOP3.LUT P1, PT, P2, P1, PT, 0xf2, 0x2f ;  /* 0x00000000002f781c */ /* 0x000fe20001723e72 */
[----:B------:R-:W-:Y:S01]  /*5940*/  @!UPT UIADD3 URZ, UPT, UPT, URZ, URZ, URZ ;  /* 0x000000fffffff290 */ /* 0x000fe2000fffe0ff */
[----:B---3--:R-:W-:Y:S11]  /*5950*/  @!P0 BRA `(.L_x_95) ;  /* 0x0000004000e08947 */ /* 0x008ff60003800000 */
.L_x_183:
[----:B--2---:R-:W-:Y:S01]  /*5960*/  @!P1 IADD3 R2, P0, PT, R12, 0x580, RZ ;  /* 0x000005800c029810 */ /* 0x004fe20007f1e0ff */
[----:B------:R-:W-:Y:S01]  /*5970*/  VOTEU.ALL UP0, P1 ;  /* 0x0000000000ff7886 */ /* 0x000fe20000800000 */
[----:B------:R-:W-:Y:S01]  /*5980*/  UMOV UR6, 0x0 ;  /* 0x0000000000067882 */ /* 0x000fe20000000000 */
[----:B------:R-:W-:Y:S01]  /*5990*/  UMOV UR7, 0x10000000 ;  /* 0x1000000000077882 */ /* 0x000fe20000000000 */
[----:B------:R-:W-:Y:S01]  /*59a0*/  @!P1 R2UR UR5, R2 ;  /* 0x00000000020592ca */ /* 0x000fe200000e0000 */
[----:B------:R-:W-:Y:S01]  /*59b0*/  @!P1 IMAD.X R0, RZ, RZ, R13, P0 ;  /* 0x000000ffff009224 */ /* 0x000fe200000e060d */
[----:B------:R-:W-:Y:S02]  /*59c0*/  @!UP0 UIADD3 UR40, UPT, UPT, UR21, 0x200, URZ ;  /* 0x0000020015288890 */ /* 0x000fe4000fffe0ff */
[----:B------:R-:W-:Y:S02]  /*59d0*/  @!UP0 UIADD3 UR10, UPT, UPT, UR42, 0x40, URZ ;  /* 0x000000402a0a8890 */ /* 0x000fe4000fffe0ff */
[----:B------:R-:W-:Y:S01]  /*59e0*/  @!P1 R2UR UR4, R0 ;  /* 0x00000000000492ca */ /* 0x000fe200000e0000 */
[----:B------:R-:W-:Y:S01]  /*59f0*/  @!UP0 UIADD3 UR8, UPT, UPT, UR21, 0x1200, URZ ;  /* 0x0000120015088890 */ /* 0x000fe2000fffe0ff */
[----:B------:R-:W-:Y:S01]  /*5a00*/  @!P1 IMAD.MOV.U32 R0, RZ, RZ, 0x2000 ;  /* 0x00002000ff009424 */ /* 0x000fe200078e00ff */
[----:B------:R-:W-:Y:S01]  /*5a10*/  VOTEU.ALL UP0, P1 ;  /* 0x0000000000ff7886 */ /* 0x000fe20000800000 */
[----:B------:R-:W-:Y:S01]  /*5a20*/  UMOV UR44, UR60 ;  /* 0x0000003c002c7c82 */ /* 0x000fe20008000000 */
[----:B------:R-:W-:Y:S01]  /*5a30*/  UMOV UR9, UR41 ;  /* 0x0000002900097c82 */ /* 0x000fe20008000000 */
[----:B------:R-:W-:Y:S01]  /*5a40*/  UMOV UR11, UR43 ;  /* 0x0000002b000b7c82 */ /* 0x000fe20008000000 */
[----:B------:R-:W-:Y:S01]  /*5a50*/  IMAD.U32 R6, RZ, RZ, UR5 ;  /* 0x00000005ff067e24 */ /* 0x000fe2000f8e00ff */
[----:B------:R-:W-:Y:S05]  /*5a60*/  UMOV UR12, UR60 ;  /* 0x0000003c000c7c82 */ /* 0x000fea0008000000 */
[----:B------:R-:W-:Y:S01]  /*5a70*/  IMAD.U32 R7, RZ, RZ, UR4 ;  /* 0x00000004ff077e24 */ /* 0x000fe2000f8e00ff */
[----:B------:R-:W-:Y:S04]  /*5a80*/  @!P1 R2UR UR4, R6 ;  /* 0x00000000060492ca */ /* 0x000fe800000e0000 */
[----:B------:R-:W-:Y:S11]  /*5a90*/  @!P1 R2UR UR5, R7 ;  /* 0x00000000070592ca */ /* 0x000ff600000e0000 */
[----:B------:R-:W-:Y:S02]  /*5aa0*/  @!UPT UIADD3 URZ, UPT, UPT, URZ, URZ, URZ ;  /* 0x000000fffffff290 */ /* 0x000fe4000fffe0ff */
[----:B------:R-:W-:Y:S01]  /*5ab0*/  @!UP0 UTMALDG.3D [UR40], [UR4], desc[UR6] ;  /* 0x00000628040085b4 */ /* 0x000fe20008011000 */
[----:B------:R-:W-:Y:S05]  /*5ac0*/  VOTEU.ALL UP0, P1 ;  /* 0x0000000000ff7886 */ /* 0x000fea0000800000 */
[----:B------:R2:W-:Y:S01]  /*5ad0*/  @!UP0 UTMALDG.3D [UR8], [UR4], desc[UR6] ;  /* 0x00000608040085b4 */ /* 0x0005e20008011000 */
[----:B------:R3:W-:Y:S01]  /*5ae0*/  @!P1 SYNCS.ARRIVE.TRANS64.RED.A0TR RZ, [UR21+0x30], R0 ;  /* 0x00003000ffff99a7 */ /* 0x0007e20008300415 */
[----:B--2---:R-:W-:Y:S09]  /*5af0*/  UPRMT UR4, UR62, 0x654, UR41 ;  /* 0x000006543e047896 */ /* 0x004ff20008000029 */
[----:B------:R-:W-:Y:S01]  /*5b00*/  SYNCS.ARRIVE.TRANS64.RED.A1T0 RZ, [UR4], RZ ;  /* 0x000000ffffff79a7 */ /* 0x000fe20008100404 */
[----:B------:R-:W2:Y:S02]  /*5b10*/  SYNCS.PHASECHK.TRANS64.TRYWAIT P0, [UR21+0x58], R4 ;  /* 0x00005804ff0075a7 */ /* 0x000ea40008001115 */
[----:B--23--:R-:W-:Y:S05]  /*5b20*/  @!P0 BRA `(.L_x_96) ;  /* 0x0000004000848947 */ /* 0x00cfea0003800000 */
.L_x_185:
[----:B------:R-:W-:Y:S01]  /*5b30*/  @!P1 IADD3 R2, P0, PT, R12, 0x580, RZ ;  /* 0x000005800c029810 */ /* 0x000fe20007f1e0ff */
[----:B------:R-:W-:Y:S01]  /*5b40*/  VOTEU.ALL UP0, P1 ;  /* 0x0000000000ff7886 */ /* 0x000fe20000800000 */
[----:B------:R-:W-:Y:S01]  /*5b50*/  UMOV UR6, 0x0 ;  /* 0x0000000000067882 */ /* 0x000fe20000000000 */
[----:B------:R-:W-:Y:S01]  /*5b60*/  UMOV UR7, 0x10000000 ;  /* 0x1000000000077882 */ /* 0x000fe20000000000 */
[----:B------:R-:W-:Y:S01]  /*5b70*/  @!P1 R2UR UR5, R2 ;  /* 0x00000000020592ca */ /* 0x000fe200000e0000 */
[----:B--2---:R-:W-:Y:S01]  /*5b80*/  @!P1 IMAD.X R0, RZ, RZ, R13, P0 ;  /* 0x000000ffff009224 */ /* 0x004fe200000e060d */
[----:B------:R-:W-:Y:S02]  /*5b90*/  @!UP0 UIADD3 UR34, UPT, UPT, UR42, 0x10, URZ ;  /* 0x000000102a228890 */ /* 0x000fe4000fffe0ff */
[----:B------:R-:W-:Y:S02]  /*5ba0*/  @!UP0 UIADD3 UR32, UPT, UPT, UR21, 0x2200, URZ ;  /* 0x0000220015208890 */ /* 0x000fe4000fffe0ff */
[----:B------:R-:W-:Y:S01]  /*5bb0*/  @!P1 R2UR UR4, R0 ;  /* 0x00000000000492ca */ /* 0x000fe200000e0000 */
[----:B------:R-:W-:Y:S01]  /*5bc0*/  @!UP0 UIADD3 UR10, UPT, UPT, UR42, 0x50, URZ ;  /* 0x000000502a0a8890 */ /* 0x000fe2000fffe0ff */
[----:B------:R-:W-:Y:S01]  /*5bd0*/  @!P1 IMAD.MOV.U32 R0, RZ, RZ, 0x2000 ;  /* 0x00002000ff009424 */ /* 0x000fe200078e00ff */
[----:B------:R-:W-:Y:S01]  /*5be0*/  @!UP0 UIADD3 UR8, UPT, UPT, UR21, 0x3200, URZ ;  /* 0x0000320015088890 */ /* 0x000fe2000fffe0ff */
[----:B------:R-:W-:Y:S01]  /*5bf0*/  VOTEU.ALL UP0, P1 ;  /* 0x0000000000ff7886 */ /* 0x000fe20000800000 */
[----:B------:R-:W-:Y:S02]  /*5c00*/  UMOV UR35, UR43 ;  /* 0x0000002b00237c82 */ /* 0x000fe40008000000 */
[----:B------:R-:W-:Y:S01]  /*5c10*/  IMAD.U32 R6, RZ, RZ, UR5 ;  /* 0x00000005ff067e24 */ /* 0x000fe2000f8e00ff */
[----:B------:R-:W-:Y:S01]  /*5c20*/  UMOV UR36, UR60 ;  /* 0x0000003c00247c82 */ /* 0x000fe20008000000 */
[----:B------:R-:W-:Y:S01]  /*5c30*/  UMOV UR9, UR33 ;  /* 0x0000002100097c82 */ /* 0x000fe20008000000 */
[----:B------:R-:W-:Y:S01]  /*5c40*/  UMOV UR11, UR43 ;  /* 0x0000002b000b7c82 */ /* 0x000fe20008000000 */
[----:B------:R-:W-:Y:S02]  /*5c50*/  UMOV UR12, UR60 ;  /* 0x0000003c000c7c82 */ /* 0x000fe40008000000 */
        /* <DEDUP_REMOVED lines=12> */
.L_x_187:
[----:B------:R-:W-:Y:S01]  /*5d20*/  @!P1 IADD3 R2, P0, PT, R12, 0x580, RZ ;  /* 0x000005800c029810 */ /* 0x000fe20007f1e0ff */
[----:B------:R-:W-:Y:S01]  /*5d30*/  VOTEU.ALL UP0, P1 ;  /* 0x0000000000ff7886 */ /* 0x000fe20000800000 */
[----:B------:R-:W-:Y:S01]  /*5d40*/  UMOV UR6, 0x0 ;  /* 0x0000000000067882 */ /* 0x000fe20000000000 */
[----:B------:R-:W-:Y:S01]  /*5d50*/  UMOV UR7, 0x10000000 ;  /* 0x1000000000077882 */ /* 0x000fe20000000000 */
[----:B------:R-:W-:Y:S01]  /*5d60*/  @!P1 R2UR UR5, R2 ;  /* 0x00000000020592ca */ /* 0x000fe200000e0000 */
[----:B--2---:R-:W-:Y:S01]  /*5d70*/  @!P1 IMAD.X R0, RZ, RZ, R13, P0 ;  /* 0x000000ffff009224 */ /* 0x004fe200000e060d */
[----:B------:R-:W-:Y:S01]  /*5d80*/  @!UP0 UIADD3 UR26, UPT, UPT, UR42, 0x20, URZ ;  /* 0x000000202a1a8890 */ /* 0x000fe2000fffe0ff */
[----:B------:R-:W-:Y:S01]  /*5d90*/  VIADD R10, R10, 0x1 ;  /* 0x000000010a0a7836 */ /* 0x000fe20000000000 */
        /* <DEDUP_REMOVED lines=24> */
.L_x_189:
[----:B------:R-:W-:Y:S01]  /*5f20*/  UPLOP3.LUT UP3, UPT, UPT, UPT, UPT, 0x80, 0x8 ;  /* 0x000000000008789c */ /* 0x000fe20003f6f070 */
[----:B------:R-:W-:Y:S01]  /*5f30*/  @!P1 IADD3 R2, P0, PT, R12, 0x580, RZ ;  /* 0x000005800c029810 */ /* 0x000fe20007f1e0ff */
[----:B------:R-:W-:Y:S01]  /*5f40*/  UMOV UR6, 0x0 ;  /* 0x0000000000067882 */ /* 0x000fe20000000000 */
[----:B------:R-:W-:Y:S01]  /*5f50*/  UMOV UR7, 0x10000000 ;  /* 0x1000000000077882 */ /* 0x000fe20000000000 */
[----:B------:R-:W-:Y:S01]  /*5f60*/  VOTEU.ALL UP0, P1 ;  /* 0x0000000000ff7886 */ /* 0x000fe20000800000 */
[----:B------:R-:W-:Y:S01]  /*5f70*/  @!P1 R2UR UR5, R2 ;  /* 0x00000000020592ca */ /* 0x000fe200000e0000 */
[----:B--2---:R-:W-:Y:S01]  /*5f80*/  @!P1 IMAD.X R0, RZ, RZ, R13, P0 ;  /* 0x000000ffff009224 */ /* 0x004fe200000e060d */
[----:B------:R-:W-:Y:S01]  /*5f90*/  UMOV UR19, UR43 ;  /* 0x0000002b00137c82 */ /* 0x000fe20008000000 */
[----:B------:R-:W-:Y:S01]  /*5fa0*/  UMOV UR20, UR60 ;  /* 0x0000003c00147c82 */ /* 0x000fe20008000000 */
[----:B------:R-:W-:Y:S01]  /*5fb0*/  @!UP0 UIADD3 UR18, UPT, UPT, UR42, 0x30, URZ ;  /* 0x000000302a128890 */ /* 0x000fe2000fffe0ff */
[----:B------:R-:W-:Y:S01]  /*5fc0*/  R2UR UR26, R53 ;  /* 0x00000000351a72ca */ /* 0x000fe200000e0000 */
[----:B------:R-:W-:Y:S01]  /*5fd0*/  @!UP0 UIADD3 UR16, UPT, UPT, UR21, 0x6200, URZ ;  /* 0x0000620015108890 */ /* 0x000fe2000fffe0ff */
[----:B------:R-:W-:Y:S01]  /*5fe0*/  @!P1 R2UR UR4, R0 ;  /* 0x00000000000492ca */ /* 0x000fe200000e0000 */
[----:B------:R-:W-:Y:S01]  /*5ff0*/  @!UP0 UIADD3 UR17, UPT, UPT, UR21, 0x48, URZ ;  /* 0x0000004815118890 */ /* 0x000fe2000fffe0ff */
[----:B------:R-:W-:Y:S01]  /*6000*/  R2UR UR24, R54 ;  /* 0x00000000361872ca */ /* 0x000fe200000e0000 */
[----:B------:R-:W-:Y:S01]  /*6010*/  @!UP0 UIADD3 UR10, UPT, UPT, UR42, 0x70, URZ ;  /* 0x000000702a0a8890 */ /* 0x000fe2000fffe0ff */
[----:B------:R-:W-:Y:S01]  /*6020*/  ISETP.NE.AND P0, PT, R10, 0x2, PT ;  /* 0x000000020a00780c */ /* 0x000fe20003f05270 */
[----:B------:R-:W-:Y:S01]  /*6030*/  @!UP0 UIADD3 UR8, UPT, UPT, UR21, 0x7200, URZ ;  /* 0x0000720015088890 */ /* 0x000fe2000fffe0ff */
[----:B------:R-:W-:Y:S01]  /*6040*/  IMAD.U32 R4, RZ, RZ, UR5 ;  /* 0x00000005ff047e24 */ /* 0x000fe2000f8e00ff */
[----:B------:R-:W-:Y:S01]  /*6050*/  VOTEU.ALL UP0, P1 ;  /* 0x0000000000ff7886 */ /* 0x000fe20000800000 */
[----:B------:R-:W-:Y:S01]  /*6060*/  UMOV UR11, UR43 ;  /* 0x0000002b000b7c82 */ /* 0x000fe20008000000 */
[----:B------:R-:W-:Y:S01]  /*6070*/  UMOV UR12, UR60 ;  /* 0x0000003c000c7c82 */ /* 0x000fe20008000000 */
[----:B------:R-:W-:Y:S01]  /*6080*/  UMOV UR9, UR17 ;  /* 0x0000001100097c82 */ /* 0x000fe20008000000 */
[----:B------:R-:W-:Y:S01]  /*6090*/  SEL R0, RZ, 0x1, P0 ;  /* 0x00000001ff007807 */ /* 0x000fe20000000000 */
[----:B------:R-:W-:Y:S01]  /*60a0*/  UIADD3 UR27, UPT, UPT, UR13, UR26, URZ ;  /* 0x0000001a0d1b7290 */ /* 0x000fe2000fffe0ff */
[----:B------:R-:W-:Y:S01]  /*60b0*/  IMAD.U32 R5, RZ, RZ, UR4 ;  /* 0x00000004ff057e24 */ /* 0x000fe2000f8e00ff */
[----:B------:R-:W-:Y:S01]  /*60c0*/  @!P1 R2UR UR4, R4 ;  /* 0x00000000040492ca */ /* 0x000fe200000e0000 */
[----:B------:R-:W-:Y:S01]  /*60d0*/  UIADD3 UR26, UPT, UPT, UR14, UR24, URZ ;  /* 0x000000180e1a7290 */ /* 0x000fe2000fffe0ff */
[----:B------:R-:W-:Y:S01]  /*60e0*/  LOP3.LUT R9, R9, R0, RZ, 0x3c, !PT ;  /* 0x0000000009097212 */ /* 0x000fe200078e3cff */
[----:B------:R-:W-:Y:S01]  /*60f0*/  UMOV UR60, UR29 ;  /* 0x0000001d003c7c82 */ /* 0x000fe20008000000 */
[----:B------:R-:W-:Y:S02]  /*6100*/  @!P1 R2UR UR5, R5 ;  /* 0x00000000050592ca */ /* 0x000fe400000e0000 */
[----:B------:R-:W-:Y:S02]  /*6110*/  LOP3.LUT R11, R11, 0x1, RZ, 0x3c, !PT ;  /* 0x000000010b0b7812 */ /* 0x000fe400078e3cff */
[----:B------:R-:W-:Y:S09]  /*6120*/  SEL R10, R10, RZ, P0 ;  /* 0x000000ff0a0a7207 */ /* 0x000ff20000000000 */
[----:B------:R2:W-:Y:S01]  /*6130*/  @!UP0 UTMALDG.3D [UR16], [UR4], desc[UR6] ;  /* 0x00000610040085b4 */ /* 0x0005e20008011000 */
[----:B------:R-:W-:Y:S05]  /*6140*/  VOTEU.ALL UP0, P1 ;  /* 0x0000000000ff7886 */ /* 0x000fea0000800000 */
[----:B------:R2:W-:Y:S01]  /*6150*/  @!UP0 UTMALDG.3D [UR8], [UR4], desc[UR6] ;  /* 0x00000608040085b4 */ /* 0x0005e20008011000 */
[----:B------:R2:W-:Y:S01]  /*6160*/  @!P1 SYNCS.ARRIVE.TRANS64.RED.A0TR RZ, [UR21+0x48], R3 ;  /* 0x00004803ffff99a7 */ /* 0x0005e20008300415 */
[----:B------:R-:W-:Y:S01]  /*6170*/  SYNCS.ARRIVE.TRANS64.RED.A1T0 RZ, [UR45], RZ ;  /* 0x000000ffffff79a7 */ /* 0x000fe2000810042d */
[----:B------:R-:W-:Y:S05]  /*6180*/  BRA.U UP2, `(.L_x_99) ;  /* 0xffffffed02dc7547 */ /* 0x000fea000b83ffff */
[----:B------:R-:W-:-:S04]  /*6190*/  SHF.L.U32 R2, R11, 0x1f, RZ ;  /* 0x0000001f0b027819 */ /* 0x000fc800000006ff */
[----:B------:R-:W3:Y:S02]  /*61a0*/  SYNCS.PHASECHK.TRANS64.TRYWAIT P0, [UR21+0x50], R2 ;  /* 0x00005002ff0075a7 */ /* 0x000ee40008001115 */
[----:B---3--:R-:W-:Y:S05]  /*61b0*/  @!P0 BRA `(.L_x_100) ;  /* 0x0000003c00288947 */ /* 0x008fea0003800000 */
.L_x_191:
[----:B------:R-:W4:Y:S02]  /*61c0*/  SYNCS.PHASECHK.TRANS64.TRYWAIT P0, [UR21+0x58], R2 ;  /* 0x00005802ff0075a7 */ /* 0x000f240008001115 */
[----:B----4-:R-:W-:Y:S05]  /*61d0*/  @!P0 BRA `(.L_x_101) ;  /* 0x0000003c00388947 */ /* 0x010fea0003800000 */
.L_x_193:
[----:B------:R-:W4:Y:S02]  /*61e0*/  SYNCS.PHASECHK.TRANS64.TRYWAIT P0, [UR21+0x60], R2 ;  /* 0x00006002ff0075a7 */ /* 0x000f240008001115 */
[----:B----4-:R-:W-:Y:S05]  /*61f0*/  @!P0 BRA `(.L_x_102) ;  /* 0x0000003c00488947 */ /* 0x010fea0003800000 */
.L_x_195:
[----:B---3--:R-:W-:-:S07]  /*6200*/  MOV R0, UR21 ;  /* 0x0000001500007c02 */ /* 0x008fce0008000f00 */
.L_x_103:
[----:B---3--:R-:W-:-:S04]  /*6210*/  SHF.L.U32 R2, R11, 0x1f, RZ ;  /* 0x0000001f0b027819 */ /* 0x008fc800000006ff */
[----:B------:R3:W4:Y:S03]  /*6220*/  SYNCS.PHASECHK.TRANS64.TRYWAIT P0, [R0+URZ+0x68], R2 ;  /* 0x00006802000075a7 */ /* 0x00072600080011ff */
[----:B----4-:R-:W-:Y:S05]  /*6230*/  @!P0 NANOSLEEP.SYNCS 0x989680 ;  /* 0x009896800000895d */ /* 0x010fea0003900000 */
[----:B------:R-:W4:Y:S02]  /*6240*/  @!P0 SYNCS.PHASECHK.TRANS64 P0, [R0+URZ+0x68], R2 ;  /* 0x00006802000085a7 */ /* 0x000f2400080010ff */
[----:B-12-4-:R-:W-:Y:S05]  /*6250*/  @P0 EXIT ;  /* 0x000000000000094d */ /* 0x016fea0003800000 */
[----:B------:R-:W-:Y:S05]  /*6260*/  BRA `(.L_x_103) ;  /* 0xfffffffc00e87947 */ /* 0x000fea000383ffff */
.L_x_88:
[----:B------:R-:W-:-:S06]  /*6270*/  UISETP.GE.AND UP0, UPT, UR18, 0x4, UPT ;  /* 0x000000041200788c */ /* 0x000fcc000bf06270 */
[----:B------:R-:W-:-:S13]  /*6280*/  PLOP3.LUT P0, PT, PT, PT, UP0, 0x80, 0x8 ;  /* 0x000000000008781c */ /* 0x000fda0003f0f008 */
[----:B-1----:R-:W-:Y:S05]  /*6290*/  @!P0 EXIT ;  /* 0x000000000000894d */ /* 0x002fea0003800000 */
[----:B------:R-:W-:Y:S01]  /*62a0*/  BAR.SYNC.DEFER_BLOCKING 0x6, 0xa0 ;  /* 0x0182800000007b1d */ /* 0x000fe20000010000 */
[C---:B------:R-:W-:Y:S01]  /*62b0*/  IMAD.SHL.U32 R3, R65.reuse, 0x10, RZ ;  /* 0x0000001041037824 */ /* 0x040fe200078e00ff */
[C---:B------:R-:W-:Y:S01]  /*62c0*/  SHF.L.U32 R4, R52.reuse, 0x15, RZ ;  /* 0x0000001534047819 */ /* 0x040fe200000006ff */
[----:B------:R-:W-:Y:S01]  /*62d0*/  IMAD.SHL.U32 R5, R52, 0x200, RZ ;  /* 0x0000020034057824 */ /* 0x000fe200078e00ff */
[C---:B------:R-:W-:Y:S01]  /*62e0*/  LOP3.LUT R66, R65.reuse, 0x60, RZ, 0xc0, !PT ;  /* 0x0000006041427812 */ /* 0x040fe200078ec0ff */
[----:B------:R-:W-:Y:S01]  /*62f0*/  IMAD.SHL.U32 R2, R65, 0x2, RZ ;  /* 0x0000000241027824 */ /* 0x000fe200078e00ff */
[----:B------:R-:W-:Y:S02]  /*6300*/  UMOV UR43, 0x400 ;  /* 0x00000400002b7882 */ /* 0x000fe40000000000 */
[----:B------:R-:W1:Y:S01]  /*6310*/  LDC.64 R50, c[0x0][0x8b0] ;  /* 0x00022c00ff327b82 */ /* 0x000e620000000a00 */
[----:B------:R-:W-:Y:S01]  /*6320*/  ULEA UR43, UR62, UR43, 0x18 ;  /* 0x0000002b3e2b7291 */ /* 0x000fe2000f8ec0ff */
[C---:B------:R-:W-:Y:S01]  /*6330*/  LOP3.LUT R64, R3.reuse, 0x590, RZ, 0xc0, !PT ;  /* 0x0000059003407812 */ /* 0x040fe200078ec0ff */
[----:B------:R-:W2:Y:S01]  /*6340*/  LDCU.64 UR6, c[0x0][0x890] ;  /* 0x00011200ff0677ac */ /* 0x000ea20008000a00 */
[----:B------:R-:W-:Y:S01]  /*6350*/  LOP3.LUT R3, R3, 0x60, RZ, 0xc0, !PT ;  /* 0x0000006003037812 */ /* 0x000fe200078ec0ff */
[----:B------:R-:W-:Y:S01]  /*6360*/  IMAD.U32 R23, R65, 0x10000, RZ ;  /* 0x0001000041177824 */ /* 0x000fe200078e00ff */
[----:B------:R-:W-:Y:S01]  /*6370*/  LOP3.LUT R64, R64, 0x200, R5, 0xf8, !PT ;  /* 0x0000020040407812 */ /* 0x000fe200078ef805 */
[----:B------:R-:W-:Y:S01]  /*6380*/  UIADD3 UR4, UPT, UPT, UR43, 0x200, URZ ;  /* 0x000002002b047890 */ /* 0x000fe2000fffe0ff */
[----:B------:R-:W3:Y:S01]  /*6390*/  LDC.64 R48, c[0x0][0x8a8] ;  /* 0x00022a00ff307b82 */ /* 0x000ee20000000a00 */
[----:B------:R-:W-:Y:S01]  /*63a0*/  LOP3.LUT R2, R3, 0xc, R2, 0xf8, !PT ;  /* 0x0000000c03027812 */ /* 0x000fe200078ef802 */
[----:B------:R-:W-:Y:S01]  /*63b0*/  HFMA2 R61, -RZ, RZ, 0, 5.9604644775390625e-08 ;  /* 0x00000001ff3d7431 */ /* 0x000fe200000001ff */
[----:B------:R-:W-:Y:S01]  /*63c0*/  LOP3.LUT R4, R4, 0x200000, RZ, 0xc0, !PT ;  /* 0x0020000004047812 */ /* 0x000fe200078ec0ff */
[----:B------:R-:W-:Y:S01]  /*63d0*/  HFMA2 R59, -RZ, RZ, 0, 0 ;  /* 0x00000000ff3b7431 */ /* 0x000fe200000001ff */
[----:B------:R-:W-:Y:S01]  /*63e0*/  LOP3.LUT R64, R64, R2, RZ, 0xfc, !PT ;  /* 0x0000000240407212 */ /* 0x000fe200078efcff */
[----:B------:R-:W-:Y:S01]  /*63f0*/  IMAD.U32 R55, RZ, RZ, UR4 ;  /* 0x00000004ff377e24 */ /* 0x000fe2000f8e00ff */
[C---:B------:R-:W-:Y:S01]  /*6400*/  LOP3.LUT R63, R65.reuse, 0x2, RZ, 0xc0, !PT ;  /* 0x00000002413f7812 */ /* 0x040fe200078ec0ff */
[----:B------:R-:W-:Y:S01]  /*6410*/  IMAD.MOV.U32 R22, RZ, RZ, RZ ;  /* 0x000000ffff167224 */ /* 0x000fe200078e00ff */
[----:B------:R-:W4:Y:S01]  /*6420*/  LDS R0, [UR43+0x130] ;  /* 0x0001302bff007984 */ /* 0x000f220008000800 */
[----:B------:R-:W-:Y:S01]  /*6430*/  LOP3.LUT R23, R4, 0x400000, R23, 0xf8, !PT ;  /* 0x0040000004177812 */ /* 0x000fe200078ef817 */
[----:B------:R-:W-:Y:S01]  /*6440*/  IMAD R64, R64, 0x4, R55 ;  /* 0x0000000440407824 */ /* 0x000fe200078e0237 */
[----:B------:R-:W-:Y:S01]  /*6450*/  LOP3.LUT R65, R65, 0x4, RZ, 0xc0, !PT ;  /* 0x0000000441417812 */ /* 0x000fe200078ec0ff */
[----:B--2---:R-:W-:Y:S01]  /*6460*/  IMAD.U32 R67, RZ, RZ, UR7 ;  /* 0x00000007ff437e24 */ /* 0x004fe2000f8e00ff */
[----:B------:R-:W-:Y:S01]  /*6470*/  MOV R68, UR6 ;  /* 0x0000000600447c02 */ /* 0x000fe20008000f00 */
[----:B------:R-:W-:Y:S01]  /*6480*/  IMAD.MOV.U32 R57, RZ, RZ, RZ ;  /* 0x000000ffff397224 */ /* 0x000fe200078e00ff */
[----:B------:R-:W-:Y:S01]  /*6490*/  MOV R60, RZ ;  /* 0x000000ff003c7202 */ /* 0x000fe20000000f00 */
[--C-:B------:R-:W-:Y:S01]  /*64a0*/  IMAD R63, R63, -0x10, R64.reuse ;  /* 0xfffffff03f3f7824 */ /* 0x100fe200078e0240 */
[----:B------:R-:W2:Y:S01]  /*64b0*/  LDCU UR57, c[0x0][0x370] ;  /* 0x00006e00ff3977ac */ /* 0x000ea20008000800 */
[----:B------:R-:W-:Y:S01]  /*64c0*/  IMAD R62, R65, -0x10, R64 ;  /* 0xfffffff0413e7824 */ /* 0x000fe200078e0240 */
[----:B------:R-:W1:Y:S01]  /*64d0*/  LDCU UR42, c[0x0][0xb0c] ;  /* 0x00016180ff2a77ac */ /* 0x000e620008000800 */
[----:B------:R-:W1:Y:S01]  /*64e0*/  LDCU UR63, c[0x0][0xb20] ;  /* 0x00016400ff3f77ac */ /* 0x000e620008000800 */
[----:B------:R-:W1:Y:S01]  /*64f0*/  LDCU UR38, c[0x0][0xb30] ;  /* 0x00016600ff2677ac */ /* 0x000e620008000800 */
[----:B------:R-:W1:Y:S01]  /*6500*/  LDCU.64 UR50, c[0x0][0x888] ;  /* 0x00011100ff3277ac */ /* 0x000e620008000a00 */
[----:B------:R-:W1:Y:S01]  /*6510*/  LDCU.64 UR40, c[0x0][0xb28] ;  /* 0x00016500ff2877ac */ /* 0x000e620008000a00 */
[----:B------:R-:W1:Y:S01]  /*6520*/  LDCU.128 UR52, c[0x0][0xb10] ;  /* 0x00016200ff3477ac */ /* 0x000e620008000c00 */
[----:B------:R-:W1:Y:S01]  /*6530*/  LDCU UR56, c[0x0][0x374] ;  /* 0x00006e80ff3877ac */ /* 0x000e620008000800 */
[----:B----4-:R-:W-:Y:S01]  /*6540*/  IMAD.IADD R23, R0, 0x1, R23 ;  /* 0x0000000100177824 */ /* 0x010fe200078e0217 */
[----:B------:R-:W-:Y:S01]  /*6550*/  UMOV UR49, URZ ;  /* 0x000000ff00317c82 */ /* 0x000fe20008000000 */
[----:B-123--:R-:W-:-:S05]  /*6560*/  UMOV UR48, URZ ;  /* 0x000000ff00307c82 */ /* 0x00efca0008000000 */
.L_x_147:
[----:B------:R-:W-:Y:S02]  /*6570*/  LEA R3, R57, UR43, 0x3 ;  /* 0x0000002b39037c11 */ /* 0x000fe4000f8e18ff */
[----:B------:R-:W-:Y:S02]  /*6580*/  SHF.L.U32 R0, R59, 0x1f, RZ ;  /* 0x0000001f3b007819 */ /* 0x000fe400000006ff */
[----:B-1----:R-:W-:Y:S02]  /*6590*/  LEA R4, R57, UR43, 0x4 ;  /* 0x0000002b39047c11 */ /* 0x002fe4000f8e20ff */
[----:B------:R-:W1:Y:S02]  /*65a0*/  SYNCS.PHASECHK.TRANS64.TRYWAIT P0, [R3+URZ+0x80], R0 ;  /* 0x00008000030075a7 */ /* 0x000e6400080011ff */
[----:B-12---:R-:W-:Y:S05]  /*65b0*/  @!P0 BRA `(.L_x_104) ;  /* 0x0000003800708947 */ /* 0x006fea0003800000 */
.L_x_196:
[----:B------:R-:W2:Y:S01]  /*65c0*/  LDS.128 R4, [R4+0x110] ;  /* 0x0001100004047984 */ /* 0x000ea20000000c00 */
[----:B------:R-:W-:Y:S01]  /*65d0*/  UISETP.GE.AND UP0, UPT, UR39, 0x1, UPT ;  /* 0x000000012700788c */ /* 0x000fe2000bf06270 */
[----:B------:R-:W-:Y:S01]  /*65e0*/  @!PT LDS RZ, [RZ] ;  /* 0x00000000fffff984 */ /* 0x000fe20000000800 */
[----:B------:R-:W-:Y:S01]  /*65f0*/  @!PT LDS RZ, [RZ] ;  /* 0x00000000fffff984 */ /* 0x000fe20000000800 */
[----:B------:R-:W-:Y:S01]  /*6600*/  @!PT LDS RZ, [RZ] ;  /* 0x00000000fffff984 */ /* 0x000fe20000000800 */
[----:B------:R-:W-:Y:S01]  /*6610*/  @!PT LDS RZ, [RZ] ;  /* 0x00000000fffff984 */ /* 0x000fe20000000800 */
[----:B------:R3:W-:Y:S06]  /*6620*/  MEMBAR.ALL.CTA ;  /* 0x0000000000007992 */ /* 0x0007ec0000008000 */
[----:B---3--:R-:W3:Y:S01]  /*6630*/  FENCE.VIEW.ASYNC.S ;  /* 0x00000000000073c6 */ /* 0x008ee20000000000 */
[----:B--2---:R-:W-:Y:S11]  /*6640*/  LOP3.LUT P0, RZ, R6, 0x1, RZ, 0xc0, !PT ;  /* 0x0000000106ff7812 */ /* 0x004ff6000780c0ff */
[----:B------:R-:W-:Y:S02]  /*6650*/  @!UPT UIADD3 URZ, UPT, UPT, URZ, URZ, URZ ;  /* 0x000000fffffff290 */ /* 0x000fe4000fffe0ff */
[----:B---3--:R-:W-:Y:S01]  /*6660*/  VOTEU.ANY UP1, P0 ;  /* 0x0000000000ff7886 */ /* 0x008fe20000020100 */
[----:B------:R-:W-:Y:S01]  /*6670*/  PLOP3.LUT P0, PT, PT, PT, UP1, 0x80, 0x8 ;  /* 0x000000000008781c */ /* 0x000fe20003f0f018 */
[----:B------:R-:W-:Y:S11]  /*6680*/  UP2UR UR59, UPR, URZ, 0x2 ;  /* 0x00000002ff3b7883 */ /* 0x000ff60008000000 */
[----:B------:R-:W-:Y:S01]  /*6690*/  @!UPT UIADD3 URZ, UPT, UPT, URZ, URZ, URZ ;  /* 0x000000fffffff290 */ /* 0x000fe2000fffe0ff */
[----:B-1----:R-:W-:Y:S02]  /*66a0*/  @P0 SHF.R.U32.HI R0, RZ, 0x10, R5 ;  /* 0x00000010ff000819 */ /* 0x002fe40000011605 */
        /* <DEDUP_REMOVED lines=13> */
[----:B------:R-:W-:Y:S02]  /*6780*/  UIMAD.WIDE.U32 UR6, UR57, UR52, URZ ;  /* 0x00000034390672a5 */ /* 0x000fe4000f8e00ff */
[----:B------:R-:W-:Y:S02]  /*6790*/  UISETP.NE.AND UP0, UPT, UR54, 0x1, UPT ;  /* 0x000000013600788c */ /* 0x000fe4000bf05270 */
[----:B------:R-:W-:Y:S02]  /*67a0*/  UIMAD.WIDE.U32 UR8, UR36, UR55, URZ ;  /* 0x00000037240872a5 */ /* 0x000fe4000f8e00ff */
[----:B------:R-:W-:Y:S02]  /*67b0*/  UIMAD.WIDE.U32 UR10, UR37, UR52, URZ ;  /* 0x00000034250a72a5 */ /* 0x000fe4000f8e00ff */
[----:B------:R-:W-:Y:S02]  /*67c0*/  UISETP.NE.AND UP1, UPT, UR42, 0x1, UPT ;  /* 0x000000012a00788c */ /* 0x000fe4000bf25270 */
[----:B------:R-:W-:Y:S01]  /*67d0*/  UISETP.NE.AND UP2, UPT, UR39, 0x1, UPT ;  /* 0x000000012700788c */ /* 0x000fe2000bf45270 */
[----:B------:R-:W-:Y:S02]  /*67e0*/  UMOV UR4, UR5 ;  /* 0x0000000500047c82 */ /* 0x000fe40008000000 */
[----:B------:R-:W-:Y:S03]  /*67f0*/  USHF.R.U32.HI UR5, URZ, UR63, UR4 ;  /* 0x0000003fff057299 */ /* 0x000fe60008011604 */
[----:B------:R-:W-:Y:S02]  /*6800*/  UMOV UR4, UR7 ;  /* 0x0000000700047c82 */ /* 0x000fe40008000000 */
[----:B------:R-:W-:Y:S02]  /*6810*/  USHF.R.U32.HI UR7, URZ, UR53, UR4 ;  /* 0x00000035ff077299 */ /* 0x000fe40008011604 */
[----:B------:R-:W-:Y:S02]  /*6820*/  USEL UR4, UR56, UR5, !UP0 ;  /* 0x0000000538047287 */ /* 0x000fe4000c000000 */
[----:B------:R-:W-:Y:S01]  /*6830*/  USEL UR7, UR57, UR7, !UP1 ;  /* 0x0000000739077287 */ /* 0x000fe2000c800000 */
[----:B------:R-:W-:Y:S01]  /*6840*/  UMOV UR5, UR9 ;  /* 0x0000000900057c82 */ /* 0x000fe20008000000 */
[----:B------:R-:W-:Y:S02]  /*6850*/  UIMAD.WIDE.U32 UR8, UR4, UR40, URZ ;  /* 0x00000028040872a5 */ /* 0x000fe4000f8e00ff */
[----:B------:R-:W-:Y:S03]  /*6860*/  USHF.R.U32.HI UR6, URZ, UR63, UR5 ;  /* 0x0000003fff067299 */ /* 0x000fe60008011605 */
[----:B------:R-:W-:Y:S01]  /*6870*/  UMOV UR5, UR11 ;  /* 0x0000000b00057c82 */ /* 0x000fe20008000000 */
[----:B------:R-:W-:Y:S02]  /*6880*/  UIMAD.WIDE.U32 UR10, UR7, UR40, URZ ;  /* 0x00000028070a72a5 */ /* 0x000fe4000f8e00ff */
[----:B------:R-:W-:Y:S02]  /*6890*/  USHF.R.U32.HI UR12, URZ, UR53, UR5 ;  /* 0x00000035ff0c7299 */ /* 0x000fe40008011605 */
[----:B------:R-:W-:Y:S01]  /*68a0*/  USEL UR6, UR36, UR6, !UP0 ;  /* 0x0000000624067287 */ /* 0x000fe2000c000000 */
[----:B------:R-:W-:Y:S02]  /*68b0*/  UMOV UR5, UR9 ;  /* 0x0000000900057c82 */ /* 0x000fe40008000000 */
[----:B------:R-:W-:Y:S01]  /*68c0*/  UMOV UR10, UR11 ;  /* 0x0000000b000a7c82 */ /* 0x000fe20008000000 */
[----:B------:R-:W-:Y:S02]  /*68d0*/  @UP2 USHF.R.U32.HI UR4, URZ, UR41, UR5 ;  /* 0x00000029ff042299 */ /* 0x000fe40008011605 */
[----:B------:R-:W-:Y:S02]  /*68e0*/  @UP2 USHF.R.U32.HI UR7, URZ, UR41, UR10 ;  /* 0x00000029ff072299 */ /* 0x000fe4000801160a */
[----:B------:R-:W-:Y:S02]  /*68f0*/  UIMAD UR4, UR39, UR4, URZ ;  /* 0x00000004270472a4 */ /* 0x000fe4000f8e02ff */
[----:B------:R-:W-:Y:S02]  /*6900*/  UIMAD.WIDE.U32 UR10, UR6, UR40, URZ ;  /* 0x00000028060a72a5 */ /* 0x000fe4000f8e00ff */
[----:B------:R-:W-:Y:S02]  /*6910*/  USEL UR5, UR37, UR12, !UP1 ;  /* 0x0000000c25057287 */ /* 0x000fe4000c800000 */
[----:B------:R-:W-:Y:S02]  /*6920*/  UIMAD UR8, UR39, UR7, URZ ;  /* 0x00000007270872a4 */ /* 0x000fe4000f8e02ff */
[----:B------:R-:W-:Y:S03]  /*6930*/  UISETP.GE.AND UP0, UPT, UR6, UR4, UPT ;  /* 0x000000040600728c */ /* 0x000fe6000bf06270 */
[----:B------:R-:W-:Y:S01]  /*6940*/  UMOV UR4, UR11 ;  /* 0x0000000b00047c82 */ /* 0x000fe20008000000 */
[----:B------:R-:W-:Y:S02]  /*6950*/  UISETP.GE.OR UP0, UPT, UR5, UR8, UP0 ;  /* 0x000000080500728c */ /* 0x000fe40008706670 */
[----:B------:R-:W-:Y:S02]  /*6960*/  USHF.R.U32.HI UR4, URZ, UR41, UR4 ;  /* 0x00000029ff047299 */ /* 0x000fe40008011604 */
[----:B------:R-:W-:Y:S02]  /*6970*/  UIMAD.WIDE.U32 UR8, UR5, UR40, URZ ;  /* 0x00000028050872a5 */ /* 0x000fe4000f8e00ff */
[----:B------:R-:W-:Y:S02]  /*6980*/  USEL UR11, UR6, UR4, !UP2 ;  /* 0x00000004060b7287 */ /* 0x000fe4000d000000 */
[----:B------:R-:W-:Y:S02]  /*6990*/  UIADD3 UR8, UPT, UPT, -UR5, URZ, URZ ;  /* 0x000000ff05087290 */ /* 0x000fe4000fffe1ff */
[----:B------:R-:W-:Y:S01]  /*69a0*/  UIADD3 UR10, UPT, UPT, -UR11, URZ, URZ ;  /* 0x000000ff0b0a7290 */ /* 0x000fe2000fffe1ff */
[----:B------:R-:W-:Y:S01]  /*69b0*/  @!UP0 UMOV UR4, UR9 ;  /* 0x0000000900048c82 */ /* 0x000fe20008000000 */
[----:B------:R-:W-:Y:S02]  /*69c0*/  UIADD3 UR9, UPT, UPT, -UR6, URZ, URZ ;  /* 0x000000ff06097290 */ /* 0x000fe4000fffe1ff */
[----:B------:R-:W-:Y:S02]  /*69d0*/  @!UP0 USHF.R.U32.HI UR4, URZ, UR41, UR4 ;  /* 0x00000029ff048299 */ /* 0x000fe40008011604 */
[----:B------:R-:W-:Y:S02]  /*69e0*/  UIMAD UR10, UR39, UR10, UR6 ;  /* 0x0000000a270a72a4 */ /* 0x000fe4000f8e0206 */
[----:B------:R-:W-:Y:S04]  /*69f0*/  @!UP0 USEL UR4, UR5, UR4, !UP2 ;  /* 0x0000000405048287 */ /* 0x000fe8000d000000 */
[----:B------:R-:W-:Y:S02]  /*6a00*/  @!UP0 UIMAD UR10, UR7, UR10, UR4 ;  /* 0x0000000a070a82a4 */ /* 0x000fe4000f8e0204 */
[----:B------:R-:W-:Y:S02]  /*6a10*/  @!UP0 UIADD3 UR11, UPT, UPT, UR11, -UR4, URZ ;  /* 0x800000040b0b8290 */ /* 0x000fe4000fffe0ff */
[----:B------:R-:W-:Y:S02]  /*6a20*/  UIMAD UR7, UR42, UR8, UR37 ;  /* 0x000000082a0772a4 */ /* 0x000fe4000f8e0225 */
[----:B------:R-:W-:Y:S02]  /*6a30*/  @!UP0 UIMAD UR6, UR11, UR39, UR5 ;  /* 0x000000270b0682a4 */ /* 0x000fe4000f8e0205 */
[----:B------:R-:W-:Y:S01]  /*6a40*/  UIMAD UR4, UR54, UR9, UR36 ;  /* 0x00000009360472a4 */ /* 0x000fe2000f8e0224 */
[----:B------:R-:W-:Y:S02]  /*6a50*/  @!UP0 UMOV UR5, UR10 ;  /* 0x0000000a00058c82 */ /* 0x000fe40008000000 */
[----:B------:R-:W-:Y:S02]  /*6a60*/  UIMAD UR37, UR5, UR42, UR7 ;  /* 0x0000002a052572a4 */ /* 0x000fe4000f8e0207 */
[----:B------:R-:W-:Y:S11]  /*6a70*/  UIMAD UR36, UR6, UR54, UR4 ;  /* 0x00000036062472a4 */ /* 0x000ff6000f8e0204 */
[----:B------:R-:W-:Y:S01]  /*6a80*/  @!UPT UIADD3 URZ, UPT, UPT, URZ, URZ, URZ ;  /* 0x000000fffffff290 */ /* 0x000fe2000fffe0ff */
.L_x_105:
[----:B------:R-:W-:Y:S01]  /*6a90*/  UISETP.NE.AND UP0, UPT, UR38, 0x1, UPT ;  /* 0x000000012600788c */ /* 0x000fe2000bf05270 */
[----:B------:R-:W-:Y:S01]  /*6aa0*/  LOP3.LUT P0, RZ, R55, 0x1b0, RZ, 0xc0, !PT ;  /* 0x000001b037ff7812 */ /* 0x000fe2000780c0ff */
[----:B------:R-:W-:Y:S01]  /*6ab0*/  USHF.L.U32 UR46, UR26, 0x6, URZ ;  /* 0x000000061a2e7899 */ /* 0x000fe200080006ff */
[----:B------:R-:W-:Y:S01]  /*6ac0*/  BSSY.RECONVERGENT B6, `(.L_x_106) ;  /* 0x0000034000067945 */ /* 0x000fe20003800200 */
[----:B------:R-:W-:Y:S01]  /*6ad0*/  USHF.L.U32 UR45, UR27, 0x7, URZ ;  /* 0x000000071b2d7899 */ /* 0x000fe200080006ff */
[----:B------:R-:W-:Y:S06]  /*6ae0*/  IADD3 R57, PT, PT, R57, 0x1, RZ ;  /* 0x0000000139397810 */ /* 0x000fec0007ffe0ff */
[----:B------:R-:W2:Y:S01]  /*6af0*/  @!UP0 LDCU.128 UR12, c[0x0][0xb10] ;  /* 0x00016200ff0c87ac */ /* 0x000ea20008000c00 */
[----:B------:R-:W3:Y:S01]  /*6b00*/  @!UP0 LDCU UR5, c[0x0][0xb0c] ;  /* 0x00016180ff0587ac */ /* 0x000ee20008000800 */
[----:B------:R-:W4:Y:S01]  /*6b10*/  @!UP0 LDCU UR10, c[0x0][0xb20] ;  /* 0x00016400ff0a87ac */ /* 0x000f220008000800 */
[----:B--2---:R-:W-:Y:S02]  /*6b20*/  UIMAD.WIDE.U32 UR8, UR37, UR12, URZ ;  /* 0x0000000c250872a5 */ /* 0x004fe4000f8e00ff */
[----:B------:R-:W-:Y:S02]  /*6b30*/  UIMAD.WIDE.U32 UR6, UR36, UR15, URZ ;  /* 0x0000000f240672a5 */ /* 0x000fe4000f8e00ff */
[----:B------:R-:W-:Y:S03]  /*6b40*/  @!UP0 UISETP.NE.AND UP1, UPT, UR14, 0x1, UPT ;  /* 0x000000010e00888c */ /* 0x000fe6000bf25270 */
[----:B------:R-:W-:Y:S01]  /*6b50*/  @!UP0 UMOV UR4, UR9 ;  /* 0x0000000900048c82 */ /* 0x000fe20008000000 */
[----:B---3--:R-:W-:Y:S02]  /*6b60*/  @!UP0 UISETP.NE.AND UP2, UPT, UR5, 0x1, UPT ;  /* 0x000000010500888c */ /* 0x008fe4000bf45270 */
[----:B------:R-:W-:Y:S01]  /*6b70*/  @!UP0 USHF.R.U32.HI UR4, URZ, UR13, UR4 ;  /* 0x0000000dff048299 */ /* 0x000fe20008011604 */
[----:B------:R-:W-:Y:S02]  /*6b80*/  @!UP0 UMOV UR6, UR7 ;  /* 0x0000000700068c82 */ /* 0x000fe40008000000 */
[----:B----4-:R-:W-:Y:S02]  /*6b90*/  @!UP0 USHF.R.U32.HI UR6, URZ, UR10, UR6 ;  /* 0x0000000aff068299 */ /* 0x010fe40008011606 */
[----:B------:R-:W-:Y:S02]  /*6ba0*/  @!UP0 USEL UR7, UR37, UR4, !UP2 ;  /* 0x0000000425078287 */ /* 0x000fe4000d000000 */
[----:B------:R-:W-:Y:S04]  /*6bb0*/  @!UP0 USEL UR6, UR36, UR6, !UP1 ;  /* 0x0000000624068287 */ /* 0x000fe8000c800000 */
[----:B------:R-:W-:Y:S02]  /*6bc0*/  @!UP0 UIADD3 UR4, UPT, UPT, -UR7, UR6, URZ ;  /* 0x0000000607048290 */ /* 0x000fe4000fffe1ff */
[----:B------:R-:W-:Y:S02]  /*6bd0*/  @!UP0 UIADD3 UR6, UPT, UPT, UR7, -UR6, URZ ;  /* 0x8000000607068290 */ /* 0x000fe4000fffe0ff */
[----:B------:R-:W-:Y:S02]  /*6be0*/  @!UP0 UIMAD UR37, UR4, UR5, UR37 ;  /* 0x00000005042582a4 */ /* 0x000fe4000f8e0225 */
[----:B------:R-:W-:Y:S01]  /*6bf0*/  @!UP0 UIMAD UR36, UR6, UR14, UR36 ;  /* 0x0000000e062482a4 */ /* 0x000fe2000f8e0224 */
[----:B------:R-:W-:Y:S11]  /*6c00*/  @!P0 BRA `(.L_x_107) ;  /* 0x00000000007c8947 */ /* 0x000ff60003800000 */
[----:B------:R-:W2:Y:S01]  /*6c10*/  LDCU.64 UR8, c[0x4][0x80] ;  /* 0x01001000ff0877ac */ /* 0x000ea20008000a00 */
[----:B------:R-:W-:Y:S01]  /*6c20*/  MOV R2, 0x0 ;  /* 0x0000000000027802 */ /* 0x000fe20000000f00 */
[----:B------:R-:W-:Y:S02]  /*6c30*/  HFMA2 R12, -RZ, RZ, 0, 5.9604644775390625e-08 ;  /* 0x00000001ff0c7431 */ /* 0x000fe400000001ff */
[----:B------:R-:W-:Y:S01]  /*6c40*/  IMAD.MOV.U32 R8, RZ, RZ, 0x70 ;  /* 0x00000070ff087424 */ /* 0x000fe200078e00ff */
[----:B------:R3:W4:Y:S01]  /*6c50*/  LDC.64 R14, c[0x4][R2] ;  /* 0x01000000020e7b82 */ /* 0x0007220000000a00 */
[----:B------:R-:W1:Y:S01]  /*6c60*/  LDCU.64 UR6, c[0x4][0x88] ;  /* 0x01001100ff0677ac */ /* 0x000e620008000a00 */
[----:B------:R-:W-:Y:S01]  /*6c70*/  IMAD.MOV.U32 R13, RZ, RZ, RZ ;  /* 0x000000ffff0d7224 */ /* 0x000fe200078e00ff */
[----:B------:R-:W1:Y:S01]  /*6c80*/  LDCU.64 UR4, c[0x4][0x8] ;  /* 0x01000100ff0477ac */ /* 0x000e620008000a00 */
[----:B--2---:R-:W-:Y:S01]  /*6c90*/  MOV R5, UR9 ;  /* 0x0000000900057c02 */ /* 0x004fe20008000f00 */
[----:B------:R-:W-:Y:S01]  /*6ca0*/  IMAD.U32 R4, RZ, RZ, UR8 ;  /* 0x00000008ff047e24 */ /* 0x000fe2000f8e00ff */
[----:B-1----:R-:W-:Y:S01]  /*6cb0*/  MOV R7, UR7 ;  /* 0x0000000700077c02 */ /* 0x002fe20008000f00 */
[----:B------:R-:W-:Y:S01]  /*6cc0*/  IMAD.U32 R6, RZ, RZ, UR6 ;  /* 0x00000006ff067e24 */ /* 0x000fe2000f8e00ff */
[----:B------:R-:W-:Y:S01]  /*6cd0*/  MOV R11, UR5 ;  /* 0x00000005000b7c02 */ /* 0x000fe20008000f00 */
[----:B------:R-:W-:Y:S02]  /*6ce0*/  IMAD.U32 R10, RZ, RZ, UR4 ;  /* 0x00000004ff0a7e24 */ /* 0x000fe4000f8e00ff */
[----:B------:R-:W-:Y:S07]  /*6cf0*/  LEPC R20, `(.L_x_108) ;  /* 0x000000001014794e */ /* 0x000fee0000000000 */
[----:B---345:R-:W-:Y:S05]  /*6d00*/  CALL.ABS.NOINC R14 ;  /* 0x000000000e007343 */ /* 0x038fea0003c00000 */
.L_x_108:
[----:B------:R-:W1:Y:S01]  /*6d10*/  LDCU.64 UR8, c[0x4][0x80] ;  /* 0x01001000ff0877ac */ /* 0x000e620008000a00 */
[----:B------:R-:W2:Y:S01]  /*6d20*/  LDC.64 R2, c[0x4][R2] ;  /* 0x0100000002027b82 */ /* 0x000ea20000000a00 */
[----:B------:R-:W-:Y:S02]  /*6d30*/  HFMA2 R12, -RZ, RZ, 0, 5.9604644775390625e-08 ;  /* 0x00000001ff0c7431 */ /* 0x000fe400000001ff */
[----:B------:R-:W-:Y:S02]  /*6d40*/  IMAD.MOV.U32 R8, RZ, RZ, 0x70 ;  /* 0x00000070ff087424 */ /* 0x000fe400078e00ff */
[----:B------:R-:W-:Y:S01]  /*6d50*/  IMAD.MOV.U32 R13, RZ, RZ, RZ ;  /* 0x000000ffff0d7224 */ /* 0x000fe200078e00ff */
[----:B------:R-:W3:Y:S01]  /*6d60*/  LDCU.64 UR6, c[0x4][0x88] ;  /* 0x01001100ff0677ac */ /* 0x000ee20008000a00 */
[----:B------:R-:W4:Y:S01]  /*6d70*/  LDCU.64 UR4, c[0x4][0x8] ;  /* 0x01000100ff0477ac */ /* 0x000f220008000a00 */
[----:B-1----:R-:W-:Y:S02]  /*6d80*/  MOV R4, UR8 ;  /* 0x0000000800047c02 */ /* 0x002fe40008000f00 */
[----:B------:R-:W-:Y:S02]  /*6d90*/  MOV R5, UR9 ;  /* 0x0000000900057c02 */ /* 0x000fe40008000f00 */
[----:B---3--:R-:W-:Y:S01]  /*6da0*/  MOV R7, UR7 ;  /* 0x0000000700077c02 */ /* 0x008fe20008000f00 */
[----:B------:R-:W-:Y:S01]  /*6db0*/  IMAD.U32 R6, RZ, RZ, UR6 ;  /* 0x00000006ff067e24 */ /* 0x000fe2000f8e00ff */
[----:B----4-:R-:W-:Y:S01]  /*6dc0*/  MOV R11, UR5 ;  /* 0x00000005000b7c02 */ /* 0x010fe20008000f00 */
[----:B------:R-:W-:Y:S02]  /*6dd0*/  IMAD.U32 R10, RZ, RZ, UR4 ;  /* 0x00000004ff0a7e24 */ /* 0x000fe4000f8e00ff */
[----:B------:R-:W-:Y:S07]  /*6de0*/  LEPC R20, `(.L_x_107) ;  /* 0x000000001014794e */ /* 0x000fee0000000000 */
[----:B--2---:R-:W-:Y:S05]  /*6df0*/  CALL.ABS.NOINC R2 ;  /* 0x0000000002007343 */ /* 0x004fea0003c00000 */
.L_x_107:
[----:B------:R-:W-:Y:S05]  /*6e00*/  BSYNC.RECONVERGENT B6 ;  /* 0x0000000000067941 */ /* 0x000fea0003800200 */
.L_x_106:
[----:B------:R-:W-:Y:S01]  /*6e10*/  R2UR UR5, R68 ;  /* 0x00000000440572ca */ /* 0x000fe200000e0000 */
[----:B------:R-:W-:Y:S01]  /*6e20*/  UISETP.NE.AND UP2, UPT, UR61, URZ, UPT ;  /* 0x000000ff3d00728c */ /* 0x000fe2000bf45270 */
[----:B------:R-:W-:Y:S02]  /*6e30*/  R2UR UR4, R67 ;  /* 0x00000000430472ca */ /* 0x000fe400000e0000 */
[----:B------:R-:W-:Y:S02]  /*6e40*/  ISETP.NE.U32.AND P4, PT, R50, RZ, PT ;  /* 0x000000ff3200720c */ /* 0x000fe40003f85070 */
[----:B------:R-:W-:Y:S02]  /*6e50*/  ISETP.NE.U32.AND P2, PT, RZ, UR50, PT ;  /* 0x00000032ff007c0c */ /* 0x000fe4000bf45070 */
[----:B------:R-:W-:Y:S02]  /*6e60*/  PLOP3.LUT P1, PT, PT, PT, UP2, 0x80, 0x8 ;  /* 0x000000000008781c */ /* 0x000fe40003f2f028 */
[----:B------:R-:W-:Y:S02]  /*6e70*/  ISETP.NE.AND.EX P4, PT, R51, RZ, PT, P4 ;  /* 0x000000ff3300720c */ /* 0x000fe40003f85340 */
[----:B------:R-:W-:Y:S01]  /*6e80*/  ISETP.NE.AND.EX P2, PT, RZ, UR51, PT, P2 ;  /* 0x00000033ff007c0c */ /* 0x000fe2000bf45320 */
[----:B------:R-:W-:Y:S04]  /*6e90*/  UISETP.NE.U32.AND UP0, UPT, UR5, URZ, UPT ;  /* 0x000000ff0500728c */ /* 0x000fe8000bf05070 */
[----:B------:R-:W-:Y:S02]  /*6ea0*/  UISETP.NE.AND.EX UP1, UPT, UR4, URZ, UPT, UP0 ;  /* 0x000000ff0400728c */ /* 0x000fe4000bf25300 */
[----:B------:R-:W-:Y:S02]  /*6eb0*/  UPLOP3.LUT UP0, UPT, UPT, UPT, UPT, 0x40, 0x4 ;  /* 0x000000000004789c */ /* 0x000fe40003f0e870 */
[----:B------:R-:W-:Y:S06]  /*6ec0*/  @UP2 UPLOP3.LUT UP0, UPT, UPT, UPT, UP1, 0x80, 0x8 ;  /* 0x000000000008289c */ /* 0x000fec0003f0f010 */
[----:B------:R-:W-:Y:S01]  /*6ed0*/  PLOP3.LUT P0, PT, PT, PT, UP0, 0x80, 0x8 ;  /* 0x000000000008781c */ /* 0x000fe20003f0f008 */
[----:B------:R-:W-:Y:S01]  /*6ee0*/  @!UPT UIADD3 URZ, UPT, UPT, URZ, URZ, URZ ;  /* 0x000000fffffff290 */ /* 0x000fe2000fffe0ff */
[----:B------:R-:W-:Y:S11]  /*6ef0*/  BRA.U !UP1, `(.L_x_109) ;  /* 0x0000000109407547 */ /* 0x000ff6000b800000 */
[----:B------:R-:W-:Y:S01]  /*6f00*/  UISETP.NE.U32.AND UP0, UPT, UR50, URZ, UPT ;  /* 0x000000ff3200728c */ /* 0x000fe2000bf05070 */
[----:B------:R-:W-:Y:S01]  /*6f10*/  R2UR UR6, R68 ;  /* 0x00000000440672ca */ /* 0x000fe200000e0000 */
[----:B------:R-:W2:Y:S01]  /*6f20*/  LDCU.64 UR8, c[0x0][0x358] ;  /* 0x00006b00ff0877ac */ /* 0x000ea20008000a00 */
[----:B------:R-:W-:Y:S02]  /*6f30*/  HFMA2 R26, -RZ, RZ, 0, 5.9604644775390625e-08 ;  /* 0x00000001ff1a7431 */ /* 0x000fe400000001ff */
[----:B-1----:R-:W-:Y:S01]  /*6f40*/  IMAD.MOV.U32 R0, RZ, RZ, 0x1 ;  /* 0x00000001ff007424 */ /* 0x002fe200078e00ff */
[----:B------:R-:W-:Y:S06]  /*6f50*/  UISETP.NE.AND.EX UP0, UPT, UR51, URZ, UPT, UP0 ;  /* 0x000000ff3300728c */ /* 0x000fec000bf05300 */
[----:B------:R-:W-:Y:S05]  /*6f60*/  PLOP3.LUT P3, PT, PT, PT, UP0, 0x80, 0x8 ;  /* 0x000000000008781c */ /* 0x000fea0003f6f008 */
[----:B------:R-:W1:Y:S01]  /*6f70*/  @UP0 LDCU.64 UR4, c[0x0][0x888] ;  /* 0x00011100ff0407ac */ /* 0x000e620008000a00 */
[----:B------:R-:W-:Y:S07]  /*6f80*/  @UP0 UIMAD UR6, UR60, UR6, URZ ;  /* 0x000000063c0602a4 */ /* 0x000fee000f8e02ff */
[----:B------:R-:W-:Y:S01]  /*6f90*/  @!P3 PRMT R26, R0, 0x7610, R26 ;  /* 0x00007610001ab816 */ /* 0x000fe2000000001a */
[----:B-1----:R-:W-:Y:S06]  /*6fa0*/  @UP0 UIMAD.WIDE UR4, UR6, 0x4, UR4 ;  /* 0x00000004060408a5 */ /* 0x002fec000f8e0204 */
[----:B------:R-:W-:Y:S02]  /*6fb0*/  IMAD.U32 R2, RZ, RZ, UR4 ;  /* 0x00000004ff027e24 */ /* 0x000fe4000f8e00ff */
[----:B------:R-:W-:Y:S03]  /*6fc0*/  IMAD.U32 R3, RZ, RZ, UR5 ;  /* 0x00000005ff037e24 */ /* 0x000fe6000f8e00ff */
[----:B------:R-:W1:Y:S02]  /*6fd0*/  @!UP0 LDCU UR4, c[0x0][0x880] ;  /* 0x00011000ff0487ac */ /* 0x000e640008000800 */
[----:B--2--5:R2:W5:Y:S02]  /*6fe0*/  @P3 LDG.E R27, desc[UR8][R2.64] ;  /* 0x00000008021b3981 */ /* 0x024564000c1e1900 */
[----:B-12---:R-:W-:Y:S02]  /*6ff0*/  @!P3 MOV R27, UR4 ;  /* 0x00000004001bbc02 */ /* 0x006fe40008000f00 */
.L_x_109:
[----:B------:R-:W-:Y:S05]  /*7000*/  @!P4 BRA `(.L_x_110) ;  /* 0x000000000024c947 */ /* 0x000fea0003800000 */
[----:B------:R-:W-:Y:S01]  /*7010*/  ISETP.NE.U32.AND P3, PT, R48, RZ, PT ;  /* 0x000000ff3000720c */ /* 0x000fe20003f65070 */
[----:B------:R-:W2:Y:S03]  /*7020*/  LDCU.64 UR4, c[0x0][0x358] ;  /* 0x00006b00ff0477ac */ /* 0x000ea60008000a00 */
[----:B------:R-:W-:Y:S11]  /*7030*/  ISETP.NE.AND.EX P3, PT, R49, RZ, PT, P3 ;  /* 0x000000ff3100720c */ /* 0x000ff60003f65330 */
[----:B------:R-:W-:Y:S02]  /*7040*/  @!UPT UIADD3 URZ, UPT, UPT, URZ, URZ, URZ ;  /* 0x000000fffffff290 */ /* 0x000fe4000fffe0ff */
[----:B------:R-:W3:Y:S01]  /*7050*/  @P3 LDC.64 R2, c[0x0][0x8a8] ;  /* 0x00022a00ff023b82 */ /* 0x000ee20000000a00 */
[----:B-1----:R-:W-:Y:S04]  /*7060*/  @P3 IMAD R0, R50, UR60, RZ ;  /* 0x0000003c32003c24 */ /* 0x002fe8000f8e02ff */
[----:B---3--:R-:W-:Y:S05]  /*7070*/  @P3 IMAD.WIDE R2, R0, 0x4, R2 ;  /* 0x0000000400023825 */ /* 0x008fea00078e0202 */
[----:B--2--5:R2:W5:Y:S02]  /*7080*/  @P3 LDG.E R24, desc[UR4][R2.64] ;  /* 0x0000000402183981 */ /* 0x024564000c1e1900 */
[----:B--2---:R-:W3:Y:S02]  /*7090*/  @!P3 LDC R24, c[0x0][0x8a0] ;  /* 0x00022800ff18bb82 */ /* 0x004ee40000000800 */
.L_x_110:
[----:B-----5:R-:W-:Y:S01]  /*70a0*/  FSETP.NEU.AND P3, PT, R27, RZ, PT ;  /* 0x000000ff1b00720b */ /* 0x020fe20003f6d000 */
[----:B------:R-:W-:Y:S01]  /*70b0*/  BSSY B1, `(.L_x_111) ;  /* 0x0000039000017945 */ /* 0x000fe20003800000 */
[----:B------:R-:W-:Y:S01]  /*70c0*/  SEL R3, RZ, 0xffffffff, P2 ;  /* 0xffffffffff037807 */ /* 0x000fe20001000000 */
[----:B------:R-:W-:Y:S01]  /*70d0*/  IMAD.MOV.U32 R72, RZ, RZ, 0x1 ;  /* 0x00000001ff487424 */ /* 0x000fe200078e00ff */
[----:B------:R-:W-:Y:S01]  /*70e0*/  @P1 LOP3.LUT P2, RZ, R26, 0xff, RZ, 0xc0, !PT ;  /* 0x000000ff1aff1812 */ /* 0x000fe2000784c0ff */
[C---:B------:R-:W-:Y:S01]  /*70f0*/  IMAD R25, R22.reuse, 0x40, R23 ;  /* 0x0000004016197824 */ /* 0x040fe200078e0217 */
[----:B-1----:R-:W-:Y:S01]  /*7100*/  @P1 SEL R0, RZ, 0xffffffff, P3 ;  /* 0xffffffffff001807 */ /* 0x002fe20001800000 */
[----:B------:R-:W-:Y:S01]  /*7110*/  IMAD R58, R65, -0x10, R63 ;  /* 0xfffffff0413a7824 */ /* 0x000fe200078e023f */
[----:B------:R-:W-:Y:S01]  /*7120*/  LOP3.LUT R61, R61, 0x1, RZ, 0x3c, !PT ;  /* 0x000000013d3d7812 */ /* 0x000fe200078e3cff */
[----:B------:R-:W-:Y:S01]  /*7130*/  IMAD.MOV.U32 R71, RZ, RZ, RZ ;  /* 0x000000ffff477224 */ /* 0x000fe200078e00ff */
[C---:B------:R-:W-:Y:S02]  /*7140*/  @P0 SEL R0, R3.reuse, R0, !P2 ;  /* 0x0000000003000207 */ /* 0x040fe40005000000 */
[----:B------:R-:W-:Y:S02]  /*7150*/  CS2R R46, SRZ ;  /* 0x00000000002e7805 */ /* 0x000fe4000001ff00 */
[----:B------:R-:W-:Y:S02]  /*7160*/  LEA R70, R22, UR43, 0x3 ;  /* 0x0000002b16467c11 */ /* 0x000fe4000f8e18ff */
[----:B------:R-:W-:Y:S02]  /*7170*/  CS2R R44, SRZ ;  /* 0x00000000002c7805 */ /* 0x000fe4000001ff00 */
[----:B------:R-:W-:Y:S02]  /*7180*/  @P1 LOP3.LUT R0, R0, 0x1, RZ, 0xc0, !PT ;  /* 0x0000000100001812 */ /* 0x000fe400078ec0ff */
[----:B------:R-:W-:Y:S02]  /*7190*/  CS2R R42, SRZ ;  /* 0x00000000002a7805 */ /* 0x000fe4000001ff00 */
[----:B------:R-:W-:Y:S02]  /*71a0*/  PLOP3.LUT P2, PT, PT, PT, UP1, 0x80, 0x8 ;  /* 0x000000000008781c */ /* 0x000fe40003f4f018 */
[----:B------:R-:W-:Y:S02]  /*71b0*/  CS2R R40, SRZ ;  /* 0x0000000000287805 */ /* 0x000fe4000001ff00 */
[----:B------:R-:W-:Y:S02]  /*71c0*/  ISETP.NE.U32.OR P5, PT, R0, 0x1, !P1 ;  /* 0x000000010000780c */ /* 0x000fe40004fa5470 */
[----:B------:R-:W-:Y:S02]  /*71d0*/  CS2R R38, SRZ ;  /* 0x0000000000267805 */ /* 0x000fe4000001ff00 */
[----:B------:R-:W-:Y:S02]  /*71e0*/  LOP3.LUT P4, R56, R26, 0xff, RZ, 0xc0, !PT ;  /* 0x000000ff1a387812 */ /* 0x000fe4000788c0ff */
[----:B------:R-:W-:Y:S02]  /*71f0*/  CS2R R36, SRZ ;  /* 0x0000000000247805 */ /* 0x000fe4000001ff00 */
[----:B------:R-:W-:Y:S02]  /*7200*/  SEL R2, RZ, 0xffffffff, P3 ;  /* 0xffffffffff027807 */ /* 0x000fe40001800000 */
[----:B------:R-:W-:Y:S02]  /*7210*/  CS2R R34, SRZ ;  /* 0x0000000000227805 */ /* 0x000fe4000001ff00 */
[----:B------:R-:W-:Y:S02]  /*7220*/  P2R R69, PR, RZ, 0x20 ;  /* 0x00000020ff457803 */ /* 0x000fe40000000000 */
[----:B------:R-:W-:Y:S02]  /*7230*/  CS2R R32, SRZ ;  /* 0x0000000000207805 */ /* 0x000fe4000001ff00 */
[----:B------:R-:W-:Y:S02]  /*7240*/  @P2 SEL R2, R3, R2, !P4 ;  /* 0x0000000203022207 */ /* 0x000fe40006000000 */
[----:B------:R-:W-:Y:S02]  /*7250*/  @P5 SHF.L.U32 R0, R61, 0x1f, RZ ;  /* 0x0000001f3d005819 */ /* 0x000fe400000006ff */
[----:B------:R-:W-:Y:S02]  /*7260*/  LOP3.LUT R2, R2, 0x1, RZ, 0xc0, !PT ;  /* 0x0000000102027812 */ /* 0x000fe400078ec0ff */
[----:B------:R1:W2:Y:S02]  /*7270*/  @P5 SYNCS.PHASECHK.TRANS64.TRYWAIT P1, [UR43+0x30], R0 ;  /* 0x00003000ff0055a7 */ /* 0x0002a4000802112b */
[----:B------:R-:W-:Y:S04]  /*7280*/  ISETP.NE.U32.AND P2, PT, R2, 0x1, PT ;  /* 0x000000010200780c */ /* 0x000fe80003f45070 */
[----:B------:R-:W-:Y:S02]  /*7290*/  P2R R73, PR, RZ, 0x4 ;  /* 0x00000004ff497803 */ /* 0x000fe40000000000 */
[----:B-1----:R-:W-:Y:S04]  /*72a0*/  SHF.L.U32 R0, R60, 0x1f, RZ ;  /* 0x0000001f3c007819 */ /* 0x002fe800000006ff */
[----:B------:R1:W4:Y:S01]  /*72b0*/  SYNCS.PHASECHK.TRANS64.TRYWAIT P0, [R70+URZ+0xa0], R0 ;  /* 0x0000a000460075a7 */ /* 0x00032200080011ff */
[----:B--2---:R-:W-:Y:S01]  /*72c0*/  @P5 SEL R72, RZ, 0x1, !P1 ;  /* 0x00000001ff485807 */ /* 0x004fe20004800000 */
[----:B-1----:R-:W-:Y:S06]  /*72d0*/  @!P5 BRA `(.L_x_112) ;  /* 0x000000000058d947 */ /* 0x002fec0003800000 */
[----:B------:R-:W-:Y:S01]  /*72e0*/  IMAD.MOV.U32 R46, RZ, RZ, RZ ;  /* 0x000000ffff2e7224 */ /* 0x000fe200078e00ff */
[----:B------:R-:W-:Y:S01]  /*72f0*/  ISETP.NE.AND P1, PT, R72, RZ, PT ;  /* 0x000000ff4800720c */ /* 0x000fe20003f25270 */
[----:B------:R-:W-:Y:S01]  /*7300*/  BSSY B0, `(.L_x_113) ;  /* 0x000000c000007945 */ /* 0x000fe20003800000 */
[----:B------:R-:W-:Y:S02]  /*7310*/  CS2R R34, SRZ ;  /* 0x0000000000227805 */ /* 0x000fe4000001ff00 */
[----:B------:R-:W-:Y:S02]  /*7320*/  CS2R R32, SRZ ;  /* 0x0000000000207805 */ /* 0x000fe4000001ff00 */
[----:B------:R-:W-:Y:S02]  /*7330*/  CS2R R38, SRZ ;  /* 0x0000000000267805 */ /* 0x000fe4000001ff00 */
[----:B------:R-:W-:Y:S02]  /*7340*/  CS2R R36, SRZ ;  /* 0x0000000000247805 */ /* 0x000fe4000001ff00 */
[----:B------:R-:W-:Y:S02]  /*7350*/  CS2R R42, SRZ ;  /* 0x00000000002a7805 */ /* 0x000fe4000001ff00 */
[----:B------:R-:W-:Y:S02]  /*7360*/  CS2R R40, SRZ ;  /* 0x0000000000287805 */ /* 0x000fe4000001ff00 */
[----:B------:R-:W-:Y:S01]  /*7370*/  CS2R R44, SRZ ;  /* 0x00000000002c7805 */ /* 0x000fe2000001ff00 */
[----:B------:R-:W-:Y:S06]  /*7380*/  @P1 BRA `(.L_x_114) ;  /* 0x00000000000c1947 */ /* 0x000fec0003800000 */
[----:B------:R-:W-:Y:S04]  /*7390*/  SHF.L.U32 R3, R61, 0x1f, RZ ;  /* 0x0000001f3d037819 */ /* 0x000fe800000006ff */
[----:B------:R-:W1:Y:S02]  /*73a0*/  SYNCS.PHASECHK.TRANS64.TRYWAIT P1, [UR43+0x30], R3 ;  /* 0x00003003ff0075a7 */ /* 0x000e64000802112b */
[----:B-1----:R-:W-:Y:S05]  /*73b0*/  @!P1 BRA `(.L_x_115) ;  /* 0x0000002c00049947 */ /* 0x002fea0003800000 */
.L_x_114:
[----:B------:R-:W-:Y:S05]  /*73c0*/  BSYNC B0 ;  /* 0x0000000000007941 */ /* 0x000fea0003800000 */
.L_x_113:
[----:B------:R-:W-:Y:S01]  /*73d0*/  ISETP.NE.AND P1, PT, R73, RZ, PT ;  /* 0x000000ff4900720c */ /* 0x000fe20003f25270 */
[----:B------:R-:W-:Y:S11]  /*73e0*/  HFMA2 R71, -RZ, RZ, 0, 5.9604644775390625e-08 ;  /* 0x00000001ff477431 */ /* 0x000ff600000001ff */
[----:B------:R-:W-:Y:S01]  /*73f0*/  @!UPT UIADD3 URZ, UPT, UPT, URZ, URZ, URZ ;  /* 0x000000fffffff290 */ /* 0x000fe2000fffe0ff */
[----:B------:R2:W1:Y:S04]  /*7400*/  @P1 LDS.128 R32, [R64] ;  /* 0x0000000040201984 */ /* 0x0004680000000c00 */
[----:B------:R2:W1:Y:S04]  /*7410*/  @P1 LDS.128 R36, [R63+0x10] ;  /* 0x000010003f241984 */ /* 0x0004680000000c00 */
[----:B------:R2:W1:Y:S04]  /*7420*/  @P1 LDS.128 R40, [R62+0x20] ;  /* 0x000020003e281984 */ /* 0x0004680000000c00 */
[----:B------:R2:W1:Y:S02]  /*7430*/  @P1 LDS.128 R44, [R58+0x30] ;  /* 0x000030003a2c1984 */ /* 0x0004640000000c00 */
.L_x_112:
[----:B------:R-:W-:Y:S05]  /*7440*/  BSYNC B1 ;  /* 0x0000000000017941 */ /* 0x000fea0003800000 */
.L_x_111:
[----:B-1----:R-:W-:Y:S04]  /*7450*/  SHF.R.U32.HI R2, RZ, 0x15, R25 ;  /* 0x00000015ff027819 */ /* 0x002fe80000011619 */
[----:B------:R-:W-:Y:S01]  /*7460*/  LOP3.LUT P1, RZ, R2, 0x3, R52, 0x48, !PT ;  /* 0x0000000302ff7812 */ /* 0x000fe20007824834 */
[----:B------:R-:W-:Y:S01]  /*7470*/  @!UPT UIADD3 URZ, UPT, UPT, URZ, URZ, URZ ;  /* 0x000000fffffff290 */ /* 0x000fe2000fffe0ff */
[----:B----4-:R-:W-:Y:S11]  /*7480*/  @P0 BRA `(.L_x_116) ;  /* 0x0000000000080947 */ /* 0x010ff60003800000 */
[----:B------:R-:W1:Y:S02]  /*7490*/  SYNCS.PHASECHK.TRANS64.TRYWAIT P0, [R70+URZ+0xa0], R0 ;  /* 0x0000a000460075a7 */ /* 0x000e6400080011ff */
[----:B-1----:R-:W-:Y:S05]  /*74a0*/  @!P0 BRA `(.L_x_117) ;  /* 0x0000002800e08947 */ /* 0x002fea0003800000 */
.L_x_116:
[----:B------:R-:W-:Y:S05]  /*74b0*/  @!P1 BRA `(.L_x_118) ;  /* 0x0000000000409947 */ /* 0x000fea0003800000 */
[----:B------:R-:W4:Y:S01]  /*74c0*/  LDCU.64 UR8, c[0x4][0x70] ;  /* 0x01000e00ff0877ac */ /* 0x000f220008000a00 */
[----:B------:R-:W-:Y:S01]  /*74d0*/  MOV R3, 0x0 ;  /* 0x0000000000037802 */ /* 0x000fe20000000f00 */
[----:B------:R-:W-:Y:S02]  /*74e0*/  HFMA2 R12, -RZ, RZ, 0, 5.9604644775390625e-08 ;  /* 0x00000001ff0c7431 */ /* 0x000fe400000001ff */
[----:B------:R-:W-:Y:S02]  /*74f0*/  IMAD.MOV.U32 R8, RZ, RZ, 0x192 ;  /* 0x00000192ff087424 */ /* 0x000fe400078e00ff */
[----:B------:R-:W-:Y:S01]  /*7500*/  IMAD.MOV.U32 R13, RZ, RZ, RZ ;  /* 0x000000ffff0d7224 */ /* 0x000fe200078e00ff */
[----:B------:R-:W5:Y:S01]  /*7510*/  LDCU.64 UR6, c[0x4][0x78] ;  /* 0x01000f00ff0677ac */ /* 0x000f620008000a00 */
[----:B------:R-:W1:Y:S01]  /*7520*/  LDC.64 R2, c[0x4][R3] ;  /* 0x0100000003027b82 */ /* 0x000e620000000a00 */
[----:B------:R-:W2:Y:S01]  /*7530*/  LDCU.64 UR4, c[0x4][0x10] ;  /* 0x01000200ff0477ac */ /* 0x000ea20008000a00 */
[----:B----4-:R-:W-:Y:S01]  /*7540*/  MOV R5, UR9 ;  /* 0x0000000900057c02 */ /* 0x010fe20008000f00 */
[----:B------:R-:W-:Y:S01]  /*7550*/  IMAD.U32 R4, RZ, RZ, UR8 ;  /* 0x00000008ff047e24 */ /* 0x000fe2000f8e00ff */
[----:B-----5:R-:W-:Y:S01]  /*7560*/  MOV R7, UR7 ;  /* 0x0000000700077c02 */ /* 0x020fe20008000f00 */
[----:B------:R-:W-:Y:S01]  /*7570*/  IMAD.U32 R6, RZ, RZ, UR6 ;  /* 0x00000006ff067e24 */ /* 0x000fe2000f8e00ff */
[----:B--2---:R-:W-:Y:S01]  /*7580*/  MOV R11, UR5 ;  /* 0x00000005000b7c02 */ /* 0x004fe20008000f00 */
[----:B------:R-:W-:Y:S02]  /*7590*/  IMAD.U32 R10, RZ, RZ, UR4 ;  /* 0x00000004ff0a7e24 */ /* 0x000fe4000f8e00ff */
[----:B------:R-:W-:Y:S07]  /*75a0*/  LEPC R20, `(.L_x_118) ;  /* 0x000000001014794e */ /* 0x000fee0000000000 */
[----:B-1-3--:R-:W-:Y:S05]  /*75b0*/  CALL.ABS.NOINC R2 ;  /* 0x0000000002007343 */ /* 0x00afea0003c00000 */
.L_x_118:
[----:B------:R-:W-:Y:S05]  /*75c0*/  WARPSYNC.ALL ;  /* 0x0000000000007948 */ /* 0x000fea0003800000 */
[----:B------:R-:W-:Y:S01]  /*75d0*/  R2UR UR4, R25 ;  /* 0x00000000190472ca */ /* 0x000fe200000e0000 */
[----:B------:R-:W-:Y:S01]  /*75e0*/  BSSY.RECONVERGENT B0, `(.L_x_119) ;  /* 0x000003e000007945 */ /* 0x000fe20003800200 */
[----:B------:R-:W-:Y:S11]  /*75f0*/  ISETP.NE.AND P0, PT, R66, RZ, PT ;  /* 0x000000ff4200720c */ /* 0x000ff60003f05270 */
[----:B------:R-:W1:Y:S02]  /*7600*/  LDTM.x16 R4, tmem[UR4] ;  /* 0x00000004000479ee */ /* 0x000e640008240000 */
[C---:B-1-3--:R-:W-:Y:S01]  /*7610*/  FMUL R0, R24.reuse, R4 ;  /* 0x0000000418007220 */ /* 0x04afe20000400000 */
[C---:B------:R-:W-:Y:S01]  /*7620*/  FMUL R2, R24.reuse, R5 ;  /* 0x0000000518027220 */ /* 0x040fe20000400000 */
[C---:B------:R-:W-:Y:S01]  /*7630*/  FMUL R3, R24.reuse, R6 ;  /* 0x0000000618037220 */ /* 0x040fe20000400000 */
[C---:B------:R-:W-:Y:S01]  /*7640*/  FMUL R7, R24.reuse, R7 ;  /* 0x0000000718077220 */ /* 0x040fe20000400000 */
[C---:B------:R-:W-:Y:S01]  /*7650*/  FFMA R28, R27.reuse, R32, R0 ;  /* 0x000000201b1c7223 */ /* 0x040fe20000000000 */
        /* <DEDUP_REMOVED lines=10> */
[----:B------:R1:W-:Y:S01]  /*7700*/  STS.128 [R64], R28 ;  /* 0x0000001c40007388 */ /* 0x0003e20000000c00 */
        /* <DEDUP_REMOVED lines=8> */
[----:B------:R1:W-:Y:S01]  /*7790*/  STS.128 [R63+0x10], R4 ;  /* 0x000010043f007388 */ /* 0x0003e20000000c00 */
[C---:B------:R-:W-:Y:S01]  /*77a0*/  FMUL R13, R24.reuse, R17 ;  /* 0x00000011180d7220 */ /* 0x040fe20000400000 */
[C---:B------:R-:W-:Y:S01]  /*77b0*/  FFMA R10, R27.reuse, R42, R10 ;  /* 0x0000002a1b0a7223 */ /* 0x040fe2000000000a */
[C---:B------:R-:W-:Y:S01]  /*77c0*/  FMUL R14, R24.reuse, R18 ;  /* 0x00000012180e7220 */ /* 0x040fe20000400000 */
[C---:B------:R-:W-:Y:S01]  /*77d0*/  FFMA R11, R27.reuse, R43, R15 ;  /* 0x0000002b1b0b7223 */ /* 0x040fe2000000000f */
[----:B------:R-:W-:Y:S01]  /*77e0*/  FMUL R19, R24, R19 ;  /* 0x0000001318137220 */ /* 0x000fe20000400000 */
[C---:B------:R-:W-:Y:S01]  /*77f0*/  FFMA R12, R27.reuse, R44, R12 ;  /* 0x0000002c1b0c7223 */ /* 0x040fe2000000000c */
[C---:B------:R-:W-:Y:S01]  /*7800*/  FFMA R13, R27.reuse, R45, R13 ;  /* 0x0000002d1b0d7223 */ /* 0x040fe2000000000d */
[C---:B------:R-:W-:Y:S01]  /*7810*/  FFMA R14, R27.reuse, R46, R14 ;  /* 0x0000002e1b0e7223 */ /* 0x040fe2000000000e */
[----:B------:R1:W-:Y:S01]  /*7820*/  STS.128 [R62+0x20], R8 ;  /* 0x000020083e007388 */ /* 0x0003e20000000c00 */
[----:B------:R-:W-:Y:S05]  /*7830*/  FFMA R15, R27, R47, R19 ;  /* 0x0000002f1b0f7223 */ /* 0x000fea0000000013 */
[----:B------:R1:W-:Y:S01]  /*7840*/  STS.128 [R58+0x30], R12 ;  /* 0x0000300c3a007388 */ /* 0x0003e20000000c00 */
[----:B------:R-:W-:Y:S01]  /*7850*/  @!PT LDS RZ, [RZ] ;  /* 0x00000000fffff984 */ /* 0x000fe20000000800 */
[----:B------:R-:W-:Y:S01]  /*7860*/  @!PT LDS RZ, [RZ] ;  /* 0x00000000fffff984 */ /* 0x000fe20000000800 */
[----:B------:R-:W-:Y:S01]  /*7870*/  @!PT LDS RZ, [RZ] ;  /* 0x00000000fffff984 */ /* 0x000fe20000000800 */
[----:B------:R-:W-:Y:S01]  /*7880*/  @!PT LDS RZ, [RZ] ;  /* 0x00000000fffff984 */ /* 0x000fe20000000800 */
[----:B------:R3:W-:Y:S06]  /*7890*/  MEMBAR.ALL.CTA ;  /* 0x0000000000007992 */ /* 0x0007ec0000008000 */
[----:B---3--:R-:W3:Y:S02]  /*78a0*/  FENCE.VIEW.ASYNC.S ;  /* 0x00000000000073c6 */ /* 0x008ee40000000000 */
[----:B---3--:R-:W-:Y:S06]  /*78b0*/  BAR.SYNC.DEFER_BLOCKING 0x1, 0x80 ;  /* 0x0042000000007b1d */ /* 0x008fec0000010000 */
[----:B------:R-:W-:Y:S05]  /*78c0*/  @P0 BRA `(.L_x_120) ;  /* 0x00000000003c0947 */ /* 0x000fea0003800000 */
[----:B------:R-:W3:Y:S01]  /*78d0*/  LDCU.64 UR6, c[0x0][0x348] ;  /* 0x00006900ff0677ac */ /* 0x000ee20008000a00 */
[----:B------:R-:W-:Y:S01]  /*78e0*/  UIADD3 UR4, UPT, UPT, UR43, 0x200, URZ ;  /* 0x000002002b047890 */ /* 0x000fe2000fffe0ff */
[----:B------:R-:W-:Y:S01]  /*78f0*/  UMOV UR47, UR60 ;  /* 0x0000003c002f7c82 */ /* 0x000fe20008000000 */
[----:B------:R-:W-:Y:S02]  /*7900*/  UIADD3 UR9, UPT, UPT, UR45, 0x40, URZ ;  /* 0x000000402d097890 */ /* 0x000fe4000fffe0ff */
[----:B------:R-:W-:Y:S02]  /*7910*/  UIADD3 UR8, UPT, UPT, UR43, 0x1200, URZ ;  /* 0x000012002b087890 */ /* 0x000fe4000fffe0ff */
[----:B------:R-:W-:Y:S01]  /*7920*/  MOV R55, UR4 ;  /* 0x0000000400377c02 */ /* 0x000fe20008000f00 */
[----:B------:R-:W-:Y:S01]  /*7930*/  UMOV UR10, UR46 ;  /* 0x0000002e000a7c82 */ /* 0x000fe20008000000 */
[----:B------:R-:W-:Y:S02]  /*7940*/  UMOV UR11, UR60 ;  /* 0x0000003c000b7c82 */ /* 0x000fe40008000000 */
[----:B------:R-:W-:Y:S01]  /*7950*/  R2UR UR44, R55 ;  /* 0x00000000372c72ca */ /* 0x000fe200000e0000 */
[----:B---3--:R-:W-:Y:S04]  /*7960*/  UIADD3 UR4, UP0, UPT, UR6, 0x680, URZ ;  /* 0x0000068006047890 */ /* 0x008fe8000ff1e0ff */
[----:B------:R-:W-:Y:S09]  /*7970*/  UIADD3.X UR5, UPT, UPT, URZ, UR7, URZ, UP0, !UPT ;  /* 0x00000007ff057290 */ /* 0x000ff200087fe4ff */
[----:B------:R3:W-:Y:S01]  /*7980*/  UTMASTG.3D [UR44], [UR4] ;  /* 0x0000002c040073b5 */ /* 0x0007e20008010000 */
[----:B------:R3:W-:Y:S01]  /*7990*/  UTMASTG.3D [UR8], [UR4] ;  /* 0x00000008040073b5 */ /* 0x0007e20008010000 */
[----:B------:R0:W-:Y:S01]  /*79a0*/  UTMACMDFLUSH ;  /* 0x00000000000079b7 */ /* 0x0001e20000000000 */
[----:B---3--:R-:W-:Y:S04]  /*79b0*/  DEPBAR.LE SB0, 0x1 ;  /* 0x000080400000791a */ /* 0x008fe80000000000 */
.L_x_120:
[----:B------:R-:W-:Y:S05]  /*79c0*/  BSYNC.RECONVERGENT B0 ;  /* 0x0000000000007941 */ /* 0x000fea0003800200 */
.L_x_119:
[----:B------:R-:W-:Y:S01]  /*79d0*/  BAR.SYNC.DEFER_BLOCKING 0x1, 0x80 ;  /* 0x0042000000007b1d */ /* 0x000fe20000010000 */
[----:B------:R-:W-:Y:S01]  /*79e0*/  ISETP.NE.AND P1, PT, R69, RZ, PT ;  /* 0x000000ff4500720c */ /* 0x000fe20003f25270 */
[----:B------:R-:W-:Y:S01]  /*79f0*/  UISETP.NE.AND UP0, UPT, UR49, URZ, UPT ;  /* 0x000000ff3100728c */ /* 0x000fe2000bf05270 */
[----:B------:R-:W-:Y:S11]  /*7a00*/  LEA R2, R71, UR43, 0x3 ;  /* 0x0000002b47027c11 */ /* 0x000ff6000f8e18ff */
[----:B------:R-:W-:Y:S01]  /*7a10*/  @P1 SHF.L.U32 R3, R61, 0x1f, RZ ;  /* 0x0000001f3d031819 */ /* 0x000fe200000006ff */
[----:B------:R-:W-:Y:S06]  /*7a20*/  BRA.U !UP0, `(.L_x_121) ;  /* 0x0000000108247547 */ /* 0x000fec000b800000 */
[----:B-1----:R-:W-:Y:S01]  /*7a30*/  IMAD.U32 R4, RZ, RZ, UR48 ;  /* 0x00000030ff047e24 */ /* 0x002fe2000f8e00ff */
[----:B------:R-:W-:Y:S01]  /*7a40*/  MOV R0, UR62 ;  /* 0x0000003e00007c02 */ /* 0x000fe20008000f00 */
[----:B------:R-:W-:Y:S03]  /*7a50*/  UIADD3 UR4, UPT, UPT, UR48, 0x1, URZ ;  /* 0x0000000130047890 */ /* 0x000fe6000fffe0ff */
[----:B------:R-:W-:Y:S01]  /*7a60*/  @P1 LEA R4, R4, UR43, 0x3 ;  /* 0x0000002b04041c11 */ /* 0x000fe2000f8e18ff */
[----:B------:R-:W-:Y:S04]  /*7a70*/  UISETP.NE.AND UP0, UPT, UR4, 0x4, UPT ;  /* 0x000000040400788c */ /* 0x000fe8000bf05270 */
[----:B------:R-:W-:Y:S01]  /*7a80*/  @P1 VIADD R4, R4, 0x50 ;  /* 0x0000005004041836 */ /* 0x000fe20000000000 */
[----:B------:R-:W-:Y:S04]  /*7a90*/  USEL UR48, UR4, URZ, UP0 ;  /* 0x000000ff04307287 */ /* 0x000fe80008000000 */
[----:B------:R-:W-:Y:S04]  /*7aa0*/  @P1 PRMT R0, R0, 0x654, R4 ;  /* 0x0000065400001816 */ /* 0x000fe80000000004 */
[----:B------:R3:W-:Y:S04]  /*7ab0*/  @P1 SYNCS.ARRIVE.TRANS64.RED.A1T0 RZ, [R0+URZ], RZ ;  /* 0x000000ff00ff19a7 */ /* 0x0007e800081004ff */
.L_x_121:
[----:B------:R-:W4:Y:S01]  /*7ac0*/  @P1 SYNCS.PHASECHK.TRANS64.TRYWAIT P0, [R2+URZ+0x30], R3 ;  /* 0x00003003020015a7 */ /* 0x000f2200080011ff */
[----:B------:R-:W-:Y:S01]  /*7ad0*/  BSSY B1, `(.L_x_122) ;  /* 0x0000016000017945 */ /* 0x000fe20003800000 */
[----:B----4-:R-:W-:Y:S03]  /*7ae0*/  @P1 SEL R72, RZ, 0x1, !P0 ;  /* 0x00000001ff481807 */ /* 0x010fe60004000000 */
[----:B------:R-:W-:Y:S05]  /*7af0*/  @!P1 BRA `(.L_x_123) ;  /* 0x00000000004c9947 */ /* 0x000fea0003800000 */
[----:B------:R-:W-:Y:S01]  /*7b00*/  ISETP.NE.AND P0, PT, R72, RZ, PT ;  /* 0x000000ff4800720c */ /* 0x000fe20003f05270 */
[----:B------:R-:W-:Y:S01]  /*7b10*/  BSSY B0, `(.L_x_124) ;  /* 0x000000b000007945 */ /* 0x000fe20003800000 */
[----:B------:R-:W-:Y:S11]  /*7b20*/  ISETP.NE.AND P1, PT, R73, RZ, PT ;  /* 0x000000ff4900720c */ /* 0x000ff60003f25270 */
[----:B------:R-:W-:Y:S02]  /*7b30*/  @!UPT UIADD3 URZ, UPT, UPT, URZ, URZ, URZ ;  /* 0x000000fffffff290 */ /* 0x000fe4000fffe0ff */
[C---:B-1----:R-:W-:Y:S01]  /*7b40*/  @P1 IMAD R6, R71.reuse, 0x2000, R64 ;  /* 0x0000200047061824 */ /* 0x042fe200078e0240 */
[C---:B------:R-:W-:Y:S01]  /*7b50*/  @P1 LEA R4, R71.reuse, R62, 0xd ;  /* 0x0000003e47041211 */ /* 0x040fe200078e68ff */
[C---:B------:R-:W-:Y:S02]  /*7b60*/  @P1 IMAD R5, R71.reuse, 0x2000, R63 ;  /* 0x0000200047051824 */ /* 0x040fe400078e023f */
[----:B------:R-:W-:Y:S01]  /*7b70*/  @P1 IMAD R3, R71, 0x2000, R58 ;  /* 0x0000200047031824 */ /* 0x000fe200078e023a */
[----:B------:R-:W-:Y:S06]  /*7b80*/  @P0 BRA `(.L_x_125) ;  /* 0x00000000000c0947 */ /* 0x000fec0003800000 */
[----:B---3--:R-:W-:Y:S04]  /*7b90*/  SHF.L.U32 R0, R61, 0x1f, RZ ;  /* 0x0000001f3d007819 */ /* 0x008fe800000006ff */
[----:B------:R-:W1:Y:S02]  /*7ba0*/  SYNCS.PHASECHK.TRANS64.TRYWAIT P0, [R2+URZ+0x30], R0 ;  /* 0x00003000020075a7 */ /* 0x000e6400080011ff */
[----:B-1----:R-:W-:Y:S05]  /*7bb0*/  @!P0 BRA `(.L_x_126) ;  /* 0x0000002400308947 */ /* 0x002fea0003800000 */
.L_x_125:
[----:B------:R-:W-:Y:S05]  /*7bc0*/  BSYNC B0 ;  /* 0x0000000000007941 */ /* 0x000fea0003800000 */
.L_x_124:
[----:B------:R-:W-:Y:S02]  /*7bd0*/  ISETP.NE.AND P0, PT, R73, RZ, PT ;  /* 0x000000ff4900720c */ /* 0x000fe40003f05270 */
[----:B------:R-:W-:Y:S11]  /*7be0*/  IADD3 R71, PT, PT, R71, 0x1, RZ ;  /* 0x0000000147477810 */ /* 0x000ff60007ffe0ff */
[----:B------:R4:W1:Y:S04]  /*7bf0*/  @P0 LDS.128 R32, [R6] ;  /* 0x0000000006200984 */ /* 0x0008680000000c00 */
[----:B------:R4:W1:Y:S04]  /*7c00*/  @P0 LDS.128 R36, [R5+0x10] ;  /* 0x0000100005240984 */ /* 0x0008680000000c00 */
[----:B------:R4:W1:Y:S04]  /*7c10*/  @P0 LDS.128 R40, [R4+0x20] ;  /* 0x0000200004280984 */ /* 0x0008680000000c00 */
[----:B------:R4:W1:Y:S02]  /*7c20*/  @P0 LDS.128 R44, [R3+0x30] ;  /* 0x00003000032c0984 */ /* 0x0008640000000c00 */
.L_x_123:
[----:B------:R-:W-:Y:S05]  /*7c30*/  BSYNC B1 ;  /* 0x0000000000017941 */ /* 0x000fea0003800000 */
.L_x_122:
[----:B-1-3--:R-:W-:Y:S05]  /*7c40*/  VIADD R0, R25, 0x10 ;  /* 0x0000001019007836 */ /* 0x00afea0000000000 */
[----:B------:R-:W-:Y:S04]  /*7c50*/  SHF.R.U32.HI R0, RZ, 0x15, R0 ;  /* 0x00000015ff007819 */ /* 0x000fe80000011600 */
[----:B------:R-:W-:Y:S11]  /*7c60*/  LOP3.LUT P0, RZ, R0, 0x3, R52, 0x48, !PT ;  /* 0x0000000300ff7812 */ /* 0x000ff60007804834 */
[----:B------:R-:W-:Y:S02]  /*7c70*/  @!UPT UIADD3 URZ, UPT, UPT, URZ, URZ, URZ ;  /* 0x000000fffffff290 */ /* 0x000fe4000fffe0ff */
[----:B------:R-:W-:Y:S05]  /*7c80*/  @!P0 BRA `(.L_x_127) ;  /* 0x0000000000408947 */ /* 0x000fea0003800000 */
[----:B------:R-:W1:Y:S01]  /*7c90*/  LDCU.64 UR8, c[0x4][0x70] ;  /* 0x01000e00ff0877ac */ /* 0x000e620008000a00 */
[----:B----4-:R-:W-:Y:S01]  /*7ca0*/  MOV R3, 0x0 ;  /* 0x0000000000037802 */ /* 0x010fe20000000f00 */
[----:B------:R-:W-:Y:S02]  /*7cb0*/  HFMA2 R12, -RZ, RZ, 0, 5.9604644775390625e-08 ;  /* 0x00000001ff0c7431 */ /* 0x000fe400000001ff */
[----:B------:R-:W-:Y:S02]  /*7cc0*/  IMAD.MOV.U32 R8, RZ, RZ, 0x192 ;  /* 0x00000192ff087424 */ /* 0x000fe400078e00ff */
[----:B------:R-:W-:Y:S01]  /*7cd0*/  IMAD.MOV.U32 R13, RZ, RZ, RZ ;  /* 0x000000ffff0d7224 */ /* 0x000fe200078e00ff */
[----:B------:R-:W3:Y:S01]  /*7ce0*/  LDCU.64 UR6, c[0x4][0x78] ;  /* 0x01000f00ff0677ac */ /* 0x000ee20008000a00 */
[----:B------:R-:W4:Y:S01]  /*7cf0*/  LDC.64 R2, c[0x4][R3] ;  /* 0x0100000003027b82 */ /* 0x000f220000000a00 */
[----:B------:R-:W5:Y:S01]  /*7d00*/  LDCU.64 UR4, c[0x4][0x10] ;  /* 0x01000200ff0477ac */ /* 0x000f620008000a00 */
[----:B-1----:R-:W-:Y:S01]  /*7d10*/  MOV R5, UR9 ;  /* 0x0000000900057c02 */ /* 0x002fe20008000f00 */
[----:B------:R-:W-:Y:S01]  /*7d20*/  IMAD.U32 R4, RZ, RZ, UR8 ;  /* 0x00000008ff047e24 */ /* 0x000fe2000f8e00ff */
[----:B---3--:R-:W-:Y:S01]  /*7d30*/  MOV R7, UR7 ;  /* 0x0000000700077c02 */ /* 0x008fe20008000f00 */
[----:B------:R-:W-:Y:S01]  /*7d40*/  IMAD.U32 R6, RZ, RZ, UR6 ;  /* 0x00000006ff067e24 */ /* 0x000fe2000f8e00ff */
[----:B-----5:R-:W-:Y:S01]  /*7d50*/  MOV R11, UR5 ;  /* 0x00000005000b7c02 */ /* 0x020fe20008000f00 */
[----:B------:R-:W-:Y:S02]  /*7d60*/  IMAD.U32 R10, RZ, RZ, UR4 ;  /* 0x00000004ff0a7e24 */ /* 0x000fe4000f8e00ff */
[----:B------:R-:W-:Y:S07]  /*7d70*/  LEPC R20, `(.L_x_127) ;  /* 0x000000001014794e */ /* 0x000fee0000000000 */
[----:B--2-4-:R-:W-:Y:S05]  /*7d80*/  CALL.ABS.NOINC R2 ;  /* 0x0000000002007343 */ /* 0x014fea0003c00000 */
.L_x_127:
[----:B------:R-:W-:Y:S05]  /*7d90*/  WARPSYNC.ALL ;  /* 0x0000000000007948 */ /* 0x000fea0003800000 */
[----:B------:R-:W-:Y:S01]  /*7da0*/  R2UR UR4, R25 ;  /* 0x00000000190472ca */ /* 0x000fe200000e0000 */
[----:B------:R-:W-:Y:S01]  /*7db0*/  BSSY.RECONVERGENT B0, `(.L_x_128) ;  /* 0x0000046000007945 */ /* 0x000fe20003800200 */
[----:B------:R-:W-:Y:S02]  /*7dc0*/  ISETP.NE.AND P6, PT, R69, RZ, PT ;  /* 0x000000ff4500720c */ /* 0x000fe40003fc5270 */
[----:B------:R-:W-:Y:S02]  /*7dd0*/  ISETP.NE.AND P0, PT, R66, RZ, PT ;  /* 0x000000ff4200720c */ /* 0x000fe40003f05270 */
[----:B------:R-:W-:Y:S07]  /*7de0*/  MOV R20, UR48 ;  /* 0x0000003000147c02 */ /* 0x000fee0008000f00 */
[----:B----4-:R-:W1:Y:S02]  /*7df0*/  LDTM.x16 R4, tmem[UR4+0x10] ;  /* 0x00001004000479ee */ /* 0x010e640008240000 */
[----:B------:R-:W-:Y:S01]  /*7e00*/  @P6 LEA R20, R20, UR43, 0x3 ;  /* 0x0000002b14146c11 */ /* 0x000fe2000f8e18ff */
[C---:B-1----:R-:W-:Y:S01]  /*7e10*/  FMUL R0, R24.reuse, R4 ;  /* 0x0000000418007220 */ /* 0x042fe20000400000 */
        /* <DEDUP_REMOVED lines=33> */
[----:B------:R-:W-:Y:S01]  /*8030*/  FFMA R15, R27, R47, R19 ;  /* 0x0000002f1b0f7223 */ /* 0x000fe20000000013 */
[----:B------:R-:W-:Y:S02]  /*8040*/  MOV R16, UR62 ;  /* 0x0000003e00107c02 */ /* 0x000fe40008000f00 */
[----:B------:R-:W-:Y:S02]  /*8050*/  @P6 IADD3 R17, PT, PT, R20, 0x50, RZ ;  /* 0x0000005014116810 */ /* 0x000fe40007ffe0ff */
[----:B------:R1:W-:Y:S01]  /*8060*/  STS.128 [R58+0x2030], R12 ;  /* 0x0020300c3a007388 */ /* 0x0003e20000000c00 */
[----:B------:R-:W-:Y:S02]  /*8070*/  LEA R0, R71, UR43, 0x3 ;  /* 0x0000002b47007c11 */ /* 0x000fe4000f8e18ff */
[----:B------:R-:W-:Y:S01]  /*8080*/  @P6 PRMT R16, R16, 0x654, R17 ;  /* 0x0000065410106816 */ /* 0x000fe20000000011 */
[----:B------:R-:W-:Y:S01]  /*8090*/  @!PT LDS RZ, [RZ] ;  /* 0x00000000fffff984 */ /* 0x000fe20000000800 */
[----:B------:R-:W-:Y:S01]  /*80a0*/  @!PT LDS RZ, [RZ] ;  /* 0x00000000fffff984 */ /* 0x000fe20000000800 */
[----:B------:R-:W-:Y:S01]  /*80b0*/  @!PT LDS RZ, [RZ] ;  /* 0x00000000fffff984 */ /* 0x000fe20000000800 */
[----:B------:R-:W-:Y:S01]  /*80c0*/  @!PT LDS RZ, [RZ] ;  /* 0x00000000fffff984 */ /* 0x000fe20000000800 */
[----:B------:R3:W-:Y:S06]  /*80d0*/  MEMBAR.ALL.CTA ;  /* 0x0000000000007992 */ /* 0x0007ec0000008000 */
[----:B---3--:R-:W3:Y:S01]  /*80e0*/  FENCE.VIEW.ASYNC.S ;  /* 0x00000000000073c6 */ /* 0x008ee20000000000 */
[----:B------:R-:W-:Y:S01]  /*80f0*/  @P6 SHF.L.U32 R2, R61, 0x1f, RZ ;  /* 0x0000001f3d026819 */ /* 0x000fe200000006ff */
[----:B---3--:R-:W-:Y:S06]  /*8100*/  BAR.SYNC.DEFER_BLOCKING 0x1, 0x80 ;  /* 0x0042000000007b1d */ /* 0x008fec0000010000 */
[----:B------:R-:W-:Y:S05]  /*8110*/  @P0 BRA `(.L_x_129) ;  /* 0x00000000003c0947 */ /* 0x000fea0003800000 */
[----:B------:R-:W3:Y:S01]  /*8120*/  LDCU.64 UR6, c[0x0][0x348] ;  /* 0x00006900ff0677ac */ /* 0x000ee20008000a00 */
[----:B------:R-:W-:Y:S02]  /*8130*/  UIADD3 UR13, UPT, UPT, UR45, 0x10, URZ ;  /* 0x000000102d0d7890 */ /* 0x000fe4000fffe0ff */
[----:B------:R-:W-:Y:S01]  /*8140*/  UIADD3 UR12, UPT, UPT, UR43, 0x2200, URZ ;  /* 0x000022002b0c7890 */ /* 0x000fe2000fffe0ff */
[----:B------:R-:W-:Y:S01]  /*8150*/  UMOV UR14, UR46 ;  /* 0x0000002e000e7c82 */ /* 0x000fe20008000000 */
[----:B------:R-:W-:Y:S01]  /*8160*/  UMOV UR15, UR60 ;  /* 0x0000003c000f7c82 */ /* 0x000fe20008000000 */
[----:B------:R-:W-:Y:S02]  /*8170*/  UIADD3 UR9, UPT, UPT, UR45, 0x50, URZ ;  /* 0x000000502d097890 */ /* 0x000fe4000fffe0ff */
[----:B------:R-:W-:Y:S01]  /*8180*/  UIADD3 UR8, UPT, UPT, UR43, 0x3200, URZ ;  /* 0x000032002b087890 */ /* 0x000fe2000fffe0ff */
[----:B------:R-:W-:Y:S01]  /*8190*/  UMOV UR10, UR46 ;  /* 0x0000002e000a7c82 */ /* 0x000fe20008000000 */
[----:B------:R-:W-:Y:S01]  /*81a0*/  UMOV UR11, UR60 ;  /* 0x0000003c000b7c82 */ /* 0x000fe20008000000 */
[----:B---3--:R-:W-:Y:S04]  /*81b0*/  UIADD3 UR4, UP0, UPT, UR6, 0x680, URZ ;  /* 0x0000068006047890 */ /* 0x008fe8000ff1e0ff */
[----:B------:R-:W-:Y:S09]  /*81c0*/  UIADD3.X UR5, UPT, UPT, URZ, UR7, URZ, UP0, !UPT ;  /* 0x00000007ff057290 */ /* 0x000ff200087fe4ff */
[----:B------:R3:W-:Y:S01]  /*81d0*/  UTMASTG.3D [UR12], [UR4] ;  /* 0x0000000c040073b5 */ /* 0x0007e20008010000 */
[----:B------:R3:W-:Y:S01]  /*81e0*/  UTMASTG.3D [UR8], [UR4] ;  /* 0x00000008040073b5 */ /* 0x0007e20008010000 */
[----:B------:R0:W-:Y:S01]  /*81f0*/  UTMACMDFLUSH ;  /* 0x00000000000079b7 */ /* 0x0001e20000000000 */
[----:B---3--:R-:W-:Y:S04]  /*8200*/  DEPBAR.LE SB0, 0x1 ;  /* 0x000080400000791a */ /* 0x008fe80000000000 */
.L_x_129:
[----:B------:R-:W-:Y:S05]  /*8210*/  BSYNC.RECONVERGENT B0 ;  /* 0x0000000000007941 */ /* 0x000fea0003800200 */
.L_x_128:
[----:B------:R-:W-:Y:S01]  /*8220*/  BAR.SYNC.DEFER_BLOCKING 0x1, 0x80 ;  /* 0x0042000000007b1d */ /* 0x000fe20000010000 */
[----:B------:R-:W-:Y:S04]  /*8230*/  UIADD3 UR4, UPT, UPT, UR48, 0x1, URZ ;  /* 0x0000000130047890 */ /* 0x000fe8000fffe0ff */
[----:B------:R-:W-:Y:S04]  /*8240*/  UISETP.NE.AND UP0, UPT, UR4, 0x4, UPT ;  /* 0x000000040400788c */ /* 0x000fe8000bf05270 */
[----:B------:R-:W-:Y:S01]  /*8250*/  USEL UR44, UR4, URZ, UP0 ;  /* 0x000000ff042c7287 */ /* 0x000fe20008000000 */
[----:B------:R3:W-:Y:S01]  /*8260*/  @P6 SYNCS.ARRIVE.TRANS64.RED.A1T0 RZ, [R16+URZ], RZ ;  /* 0x000000ff10ff69a7 */ /* 0x0007e200081004ff */
[----:B------:R-:W-:Y:S01]  /*8270*/  BSSY B1, `(.L_x_130) ;  /* 0x0000017000017945 */ /* 0x000fe20003800000 */
[----:B------:R-:W4:Y:S02]  /*8280*/  @P6 SYNCS.PHASECHK.TRANS64.TRYWAIT P0, [R0+URZ+0x30], R2 ;  /* 0x00003002000065a7 */ /* 0x000f2400080011ff */
[----:B----4-:R-:W-:Y:S01]  /*8290*/  @P6 SEL R72, RZ, 0x1, !P0 ;  /* 0x00000001ff486807 */ /* 0x010fe20004000000 */
[----:B---3--:R-:W-:Y:S06]  /*82a0*/  @!P6 BRA `(.L_x_131) ;  /* 0x00000000004ce947 */ /* 0x008fec0003800000 */
        /* <DEDUP_REMOVED lines=9> */
[----:B------:R-:W-:Y:S04]  /*8340*/  SHF.L.U32 R6, R61, 0x1f, RZ ;  /* 0x0000001f3d067819 */ /* 0x000fe800000006ff */
[----:B------:R-:W1:Y:S02]  /*8350*/  SYNCS.PHASECHK.TRANS64.TRYWAIT P0, [R0+URZ+0x30], R6 ;  /* 0x00003006000075a7 */ /* 0x000e6400080011ff */
[----:B-1----:R-:W-:Y:S05]  /*8360*/  @!P0 BRA `(.L_x_134) ;  /* 0x0000001c00588947 */ /* 0x002fea0003800000 */
.L_x_133:
[----:B------:R-:W-:Y:S05]  /*8370*/  BSYNC B0 ;  /* 0x0000000000007941 */ /* 0x000fea0003800000 */
.L_x_132:
[----:B------:R-:W-:Y:S02]  /*8380*/  ISETP.NE.AND P0, PT, R73, RZ, PT ;  /* 0x000000ff4900720c */ /* 0x000fe40003f05270 */
[----:B------:R-:W-:Y:S11]  /*8390*/  IADD3 R71, PT, PT, R71, 0x1, RZ ;  /* 0x0000000147477810 */ /* 0x000ff60007ffe0ff */
[----:B------:R3:W4:Y:S04]  /*83a0*/  @P0 LDS.128 R32, [R5] ;  /* 0x0000000005200984 */ /* 0x0007280000000c00 */
[----:B------:R3:W1:Y:S04]  /*83b0*/  @P0 LDS.128 R36, [R4+0x10] ;  /* 0x0000100004240984 */ /* 0x0006680000000c00 */
[----:B------:R3:W1:Y:S04]  /*83c0*/  @P0 LDS.128 R40, [R3+0x20] ;  /* 0x0000200003280984 */ /* 0x0006680000000c00 */
[----:B------:R3:W1:Y:S02]  /*83d0*/  @P0 LDS.128 R44, [R2+0x30] ;  /* 0x00003000022c0984 */ /* 0x0006640000000c00 */
.L_x_131:
[----:B------:R-:W-:Y:S05]  /*83e0*/  BSYNC B1 ;  /* 0x0000000000017941 */ /* 0x000fea0003800000 */
.L_x_130:
[----:B-1----:R-:W-:Y:S05]  /*83f0*/  VIADD R0, R25, 0x20 ;  /* 0x0000002019007836 */ /* 0x002fea0000000000 */
[----:B------:R-:W-:Y:S04]  /*8400*/  SHF.R.U32.HI R0, RZ, 0x15, R0 ;  /* 0x00000015ff007819 */ /* 0x000fe80000011600 */
[----:B------:R-:W-:Y:S11]  /*8410*/  LOP3.LUT P0, RZ, R0, 0x3, R52, 0x48, !PT ;  /* 0x0000000300ff7812 */ /* 0x000ff60007804834 */
[----:B------:R-:W-:Y:S02]  /*8420*/  @!UPT UIADD3 URZ, UPT, UPT, URZ, URZ, URZ ;  /* 0x000000fffffff290 */ /* 0x000fe4000fffe0ff */
[----:B------:R-:W-:Y:S05]  /*8430*/  @!P0 BRA `(.L_x_135) ;  /* 0x0000000000408947 */ /* 0x000fea0003800000 */
[----:B------:R-:W1:Y:S01]  /*8440*/  LDCU.64 UR8, c[0x4][0x70] ;  /* 0x01000e00ff0877ac */ /* 0x000e620008000a00 */
[----:B---3--:R-:W-:Y:S01]  /*8450*/  MOV R3, 0x0 ;  /* 0x0000000000037802 */ /* 0x008fe20000000f00 */
[----:B------:R-:W-:Y:S02]  /*8460*/  HFMA2 R12, -RZ, RZ, 0, 5.9604644775390625e-08 ;  /* 0x00000001ff0c7431 */ /* 0x000fe400000001ff */
[----:B------:R-:W-:Y:S02]  /*8470*/  IMAD.MOV.U32 R8, RZ, RZ, 0x192 ;  /* 0x00000192ff087424 */ /* 0x000fe400078e00ff */
[----:B------:R-:W-:Y:S01]  /*8480*/  IMAD.MOV.U32 R13, RZ, RZ, RZ ;  /* 0x000000ffff0d7224 */ /* 0x000fe200078e00ff */
[----:B------:R-:W3:Y:S01]  /*8490*/  LDCU.64 UR6, c[0x4][0x78] ;  /* 0x01000f00ff0677ac */ /* 0x000ee20008000a00 */
[----:B------:R-:W2:Y:S01]  /*84a0*/  LDC.64 R2, c[0x4][R3] ;  /* 0x0100000003027b82 */ /* 0x000ea20000000a00 */
        /* <DEDUP_REMOVED lines=9> */
.L_x_135:
[----:B------:R-:W-:Y:S05]  /*8540*/  WARPSYNC.ALL ;  /* 0x0000000000007948 */ /* 0x000fea0003800000 */
[----:B------:R-:W-:Y:S01]  /*8550*/  R2UR UR4, R25 ;  /* 0x00000000190472ca */ /* 0x000fe200000e0000 */
[----:B------:R-:W-:Y:S01]  /*8560*/  BSSY.RECONVERGENT B0, `(.L_x_136) ;  /* 0x0000046000007945 */ /* 0x000fe20003800200 */
[----:B------:R-:W-:Y:S02]  /*8570*/  ISETP.NE.AND P6, PT, R69, RZ, PT ;  /* 0x000000ff4500720c */ /* 0x000fe40003fc5270 */
[----:B------:R-:W-:Y:S02]  /*8580*/  ISETP.NE.AND P0, PT, R66, RZ, PT ;  /* 0x000000ff4200720c */ /* 0x000fe40003f05270 */
[----:B------:R-:W-:Y:S07]  /*8590*/  MOV R20, UR44 ;  /* 0x0000002c00147c02 */ /* 0x000fee0008000f00 */
[----:B---3--:R-:W1:Y:S02]  /*85a0*/  LDTM.x16 R4, tmem[UR4+0x20] ;  /* 0x00002004000479ee */ /* 0x008e640008240000 */
[----:B------:R-:W-:Y:S01]  /*85b0*/  @P6 LEA R20, R20, UR43, 0x3 ;  /* 0x0000002b14146c11 */ /* 0x000fe2000f8e18ff */
[C---:B-1----:R-:W-:Y:S01]  /*85c0*/  FMUL R0, R24.reuse, R4 ;  /* 0x0000000418007220 */ /* 0x042fe20000400000 */
[C---:B------:R-:W-:Y:S01]  /*85d0*/  FMUL R2, R24.reuse, R5 ;  /* 0x0000000518027220 */ /* 0x040fe20000400000 */
[C---:B------:R-:W-:Y:S01]  /*85e0*/  FMUL R3, R24.reuse, R6 ;  /* 0x0000000618037220 */ /* 0x040fe20000400000 */
[C---:B------:R-:W-:Y:S01]  /*85f0*/  FMUL R7, R24.reuse, R7 ;  /* 0x0000000718077220 */ /* 0x040fe20000400000 */
[C---:B----4-:R-:W-:Y:S01]  /*8600*/  FFMA R28, R27.reuse, R32, R0 ;  /* 0x000000201b1c7223 */ /* 0x050fe20000000000 */
        /* <DEDUP_REMOVED lines=59> */
.L_x_137:
[----:B------:R-:W-:Y:S05]  /*89c0*/  BSYNC.RECONVERGENT B0 ;  /* 0x0000000000007941 */ /* 0x000fea0003800200 */
.L_x_136:
        /* <DEDUP_REMOVED lines=21> */
.L_x_141:
[----:B------:R-:W-:Y:S05]  /*8b20*/  BSYNC B0 ;  /* 0x0000000000007941 */ /* 0x000fea0003800000 */
.L_x_140:
[----:B------:R-:W-:Y:S11]  /*8b30*/  ISETP.NE.AND P0, PT, R73, RZ, PT ;  /* 0x000000ff4900720c */ /* 0x000ff60003f05270 */
[----:B------:R-:W-:Y:S02]  /*8b40*/  @!UPT UIADD3 URZ, UPT, UPT, URZ, URZ, URZ ;  /* 0x000000fffffff290 */ /* 0x000fe4000fffe0ff */
[----:B------:R3:W4:Y:S04]  /*8b50*/  @P0 LDS.128 R32, [R4] ;  /* 0x0000000004200984 */ /* 0x0007280000000c00 */
[----:B------:R3:W1:Y:S04]  /*8b60*/  @P0 LDS.128 R36, [R3+0x10] ;  /* 0x0000100003240984 */ /* 0x0006680000000c00 */
[----:B------:R3:W1:Y:S04]  /*8b70*/  @P0 LDS.128 R40, [R2+0x20] ;  /* 0x0000200002280984 */ /* 0x0006680000000c00 */
[----:B------:R3:W1:Y:S02]  /*8b80*/  @P0 LDS.128 R44, [R71+0x30] ;  /* 0x00003000472c0984 */ /* 0x0006640000000c00 */
.L_x_139:
[----:B------:R-:W-:Y:S05]  /*8b90*/  BSYNC B1 ;  /* 0x0000000000017941 */ /* 0x000fea0003800000 */
.L_x_138:
        /* <DEDUP_REMOVED lines=21> */
.L_x_143:
[----:B------:R-:W-:Y:S01]  /*8cf0*/  ISETP.NE.AND P0, PT, R66, RZ, PT ;  /* 0x000000ff4200720c */ /* 0x000fe20003f05270 */
[----:B------:R-:W-:Y:S05]  /*8d00*/  WARPSYNC.ALL ;  /* 0x0000000000007948 */ /* 0x000fea0003800000 */
[----:B------:R-:W-:Y:S01]  /*8d10*/  R2UR UR4, R25 ;  /* 0x00000000190472ca */ /* 0x000fe200000e0000 */
[----:B------:R-:W-:Y:S01]  /*8d20*/  BSSY.RECONVERGENT B0, `(.L_x_144) ;  /* 0x0000041000007945 */ /* 0x000fe20003800200 */
[----:B------:R-:W-:Y:S04]  /*8d30*/  IADD3 R70, PT, PT, R70, 0xc0, RZ ;  /* 0x000000c046467810 */ /* 0x000fe80007ffe0ff */
[----:B------:R-:W-:Y:S07]  /*8d40*/  LOP3.LUT R70, R70, 0xfefffff8, RZ, 0xc0, !PT ;  /* 0xfefffff846467812 */ /* 0x000fee00078ec0ff */
[----:B---3--:R-:W1:Y:S01]  /*8d50*/  LDTM.x16 R4, tmem[UR4+0x30] ;  /* 0x00003004000479ee */ /* 0x008e620008240000 */
[----:B------:R-:W-:Y:S01]  /*8d60*/  NOP ;  /* 0x0000000000007918 */ /* 0x000fe20000000000 */
[----:B-1----:R1:W-:Y:S01]  /*8d70*/  SYNCS.ARRIVE.TRANS64.RED.A1T0 RZ, [R70+URZ], RZ ;  /* 0x000000ff46ff79a7 */ /* 0x0023e200081004ff */
[C---:B------:R-:W-:Y:S01]  /*8d80*/  FMUL R0, R24.reuse, R4 ;  /* 0x0000000418007220 */ /* 0x040fe20000400000 */
        /* <DEDUP_REMOVED lines=58> */
.L_x_145:
[----:B------:R-:W-:Y:S05]  /*9130*/  BSYNC.RECONVERGENT B0 ;  /* 0x0000000000007941 */ /* 0x000fea0003800200 */
.L_x_144:
[----:B------:R-:W-:Y:S01]  /*9140*/  BAR.SYNC.DEFER_BLOCKING 0x1, 0x80 ;  /* 0x0042000000007b1d */ /* 0x000fe20000010000 */
[----:B------:R-:W-:Y:S01]  /*9150*/  UISETP.NE.AND UP0, UPT, UR49, -0x4, UPT ;  /* 0xfffffffc3100788c */ /* 0x000fe2000bf05270 */
[----:B------:R-:W-:Y:S08]  /*9160*/  IADD3 R22, PT, PT, R22, 0x1, RZ ;  /* 0x0000000116167810 */ /* 0x000ff00007ffe0ff */
[----:B------:R-:W-:Y:S05]  /*9170*/  BRA.U !UP0, `(.L_x_146) ;  /* 0x0000000108287547 */ /* 0x000fea000b800000 */
[----:B------:R-:W-:Y:S01]  /*9180*/  ISETP.NE.AND P0, PT, R69, RZ, PT ;  /* 0x000000ff4500720c */ /* 0x000fe20003f05270 */
[----:B------:R-:W-:Y:S01]  /*9190*/  IMAD.U32 R2, RZ, RZ, UR48 ;  /* 0x00000030ff027e24 */ /* 0x000fe2000f8e00ff */
[----:B------:R-:W-:Y:S01]  /*91a0*/  UIADD3 UR4, UPT, UPT, UR48, 0x1, URZ ;  /* 0x0000000130047890 */ /* 0x000fe2000fffe0ff */
[----:B------:R-:W-:Y:S03]  /*91b0*/  IMAD.U32 R0, RZ, RZ, UR62 ;  /* 0x0000003eff007e24 */ /* 0x000fe6000f8e00ff */
[----:B------:R-:W-:Y:S04]  /*91c0*/  UISETP.NE.AND UP0, UPT, UR4, 0x4, UPT ;  /* 0x000000040400788c */ /* 0x000fe8000bf05270 */
[----:B------:R-:W-:Y:S03]  /*91d0*/  USEL UR48, UR4, URZ, UP0 ;  /* 0x000000ff04307287 */ /* 0x000fe60008000000 */
[----:B------:R-:W-:Y:S05]  /*91e0*/  @P0 LEA R2, R2, UR43, 0x3 ;  /* 0x0000002b02020c11 */ /* 0x000fea000f8e18ff */
[----:B------:R-:W-:Y:S05]  /*91f0*/  @P0 VIADD R2, R2, 0x50 ;  /* 0x0000005002020836 */ /* 0x000fea0000000000 */
[----:B------:R-:W-:Y:S04]  /*9200*/  @P0 PRMT R0, R0, 0x654, R2 ;  /* 0x0000065400000816 */ /* 0x000fe80000000002 */
[----:B------:R3:W-:Y:S03]  /*9210*/  @P0 SYNCS.ARRIVE.TRANS64.RED.A1T0 RZ, [R0+URZ], RZ ;  /* 0x000000ff00ff09a7 */ /* 0x0007e600081004ff */
.L_x_146:
[----:B------:R-:W-:Y:S01]  /*9220*/  R2UR UR5, R53 ;  /* 0x00000000350572ca */ /* 0x000fe200000e0000 */
[----:B------:R-:W-:Y:S01]  /*9230*/  UISETP.NE.AND UP0, UPT, UR59, URZ, UPT ;  /* 0x000000ff3b00728c */ /* 0x000fe2000bf05270 */
[----:B------:R-:W-:Y:S01]  /*9240*/  R2UR UR4, R54 ;  /* 0x00000000360472ca */ /* 0x000fe200000e0000 */
[----:B------:R-:W-:Y:S01]  /*9250*/  UIADD3 UR49, UPT, UPT, UR49, 0x4, URZ ;  /* 0x0000000431317890 */ /* 0x000fe2000fffe0ff */
[----:B------:R-:W-:Y:S01]  /*9260*/  ISETP.NE.AND P0, PT, R57, 0x2, PT ;  /* 0x000000023900780c */ /* 0x000fe20003f05270 */
[----:B------:R-:W-:Y:S01]  /*9270*/  UMOV UR60, UR58 ;  /* 0x0000003a003c7c82 */ /* 0x000fe20008000000 */
[----:B------:R-:W-:Y:S02]  /*9280*/  ISETP.NE.AND P1, PT, R22, 0x4, PT ;  /* 0x000000041600780c */ /* 0x000fe40003f25270 */
[----:B------:R-:W-:Y:S02]  /*9290*/  SEL R2, RZ, 0x1, P0 ;  /* 0x00000001ff027807 */ /* 0x000fe40000000000 */
[----:B---3--:R-:W-:Y:S02]  /*92a0*/  SEL R0, RZ, 0x1, P1 ;  /* 0x00000001ff007807 */ /* 0x008fe40000800000 */
[----:B------:R-:W-:Y:S01]  /*92b0*/  LOP3.LUT R59, R59, R2, RZ, 0x3c, !PT ;  /* 0x000000023b3b7212 */ /* 0x000fe200078e3cff */
[----:B------:R-:W-:Y:S01]  /*92c0*/  UIADD3 UR27, UPT, UPT, UR36, UR5, URZ ;  /* 0x00000005241b7290 */ /* 0x000fe2000fffe0ff */
[----:B------:R-:W-:Y:S01]  /*92d0*/  LOP3.LUT R60, R60, R0, RZ, 0x3c, !PT ;  /* 0x000000003c3c7212 */ /* 0x000fe200078e3cff */
[----:B------:R-:W-:Y:S01]  /*92e0*/  UIADD3 UR26, UPT, UPT, UR37, UR4, URZ ;  /* 0x00000004251a7290 */ /* 0x000fe2000fffe0ff */
[----:B------:R-:W-:Y:S02]  /*92f0*/  SEL R57, R57, RZ, P0 ;  /* 0x000000ff39397207 */ /* 0x000fe40000000000 */
[----:B------:R-:W-:Y:S01]  /*9300*/  SEL R22, R22, RZ, P1 ;  /* 0x000000ff16167207 */ /* 0x000fe20000800000 */
[----:B------:R-:W-:Y:S08]  /*9310*/  BRA.U UP0, `(.L_x_147) ;  /* 0xffffffd100947547 */ /* 0x000ff0000b83ffff */
[----:B------:R-:W-:-:S09]  /*9320*/  UISETP.NE.AND UP0, UPT, UR61, URZ, UPT ;  /* 0x000000ff3d00728c */ /* 0x000fd2000bf05270 */
[----:B------:R-:W-:Y:S05]  /*9330*/  BRA.U !UP0, `(.L_x_148) ;  /* 0x0000000108487547 */ /* 0x000fea000b800000 */
[----:B------:R-:W3:Y:S02]  /*9340*/  LDCU.64 UR4, c[0x0][0x890] ;  /* 0x00011200ff0477ac */ /* 0x000ee40008000a00 */
[----:B---3--:R-:W-:-:S04]  /*9350*/  UISETP.NE.U32.AND UP0, UPT, UR4, URZ, UPT ;  /* 0x000000ff0400728c */ /* 0x008fc8000bf05070 */
[----:B------:R-:W-:-:S09]  /*9360*/  UISETP.NE.AND.EX UP0, UPT, UR5, URZ, UPT, UP0 ;  /* 0x000000ff0500728c */ /* 0x000fd2000bf05300 */
[----:B------:R-:W-:Y:S05]  /*9370*/  BRA.U UP0, `(.L_x_149) ;  /* 0x00000001000c7547 */ /* 0x000fea000b800000 */
[----:B------:R-:W-:-:S13]  /*9380*/  FSETP.NEU.AND P0, PT, R27, RZ, PT ;  /* 0x000000ff1b00720b */ /* 0x000fda0003f0d000 */
[----:B------:R-:W-:Y:S05]  /*9390*/  @!P0 EXIT ;  /* 0x000000000000894d */ /* 0x000fea0003800000 */
[----:B------:R-:W-:Y:S05]  /*93a0*/  BRA `(.L_x_148) ;  /* 0x00000000002c7947 */ /* 0x000fea0003800000 */
.L_x_149:
[----:B------:R-:W-:Y:S01]  /*93b0*/  ISETP.NE.AND P0, PT, R56, RZ, PT ;  /* 0x000000ff3800720c */ /* 0x000fe20003f05270 */
[----:B------:R-:W-:-:S12]  /*93c0*/  BSSY.RECONVERGENT B0, `(.L_x_148) ;  /* 0x0000009000007945 */ /* 0x000fd80003800200 */
[----:B------:R-:W-:Y:S05]  /*93d0*/  @P0 BRA `(.L_x_150) ;  /* 0x0000000000140947 */ /* 0x000fea0003800000 */
[----:B------:R-:W3:Y:S02]  /*93e0*/  LDCU.64 UR4, c[0x0][0x888] ;  /* 0x00011100ff0477ac */ /* 0x000ee40008000a00 */
[----:B---3--:R-:W-:-:S04]  /*93f0*/  ISETP.NE.U32.AND P0, PT, RZ, UR4, PT ;  /* 0x00000004ff007c0c */ /* 0x008fc8000bf05070 */
[----:B------:R-:W-:-:S13]  /*9400*/  ISETP.NE.AND.EX P0, PT, RZ, UR5, PT, P0 ;  /* 0x00000005ff007c0c */ /* 0x000fda000bf05300 */
[----:B------:R-:W-:Y:S05]  /*9410*/  @!P0 EXIT ;  /* 0x000000000000894d */ /* 0x000fea0003800000 */
[----:B------:R-:W-:Y:S05]  /*9420*/  BRA `(.L_x_151) ;  /* 0x0000000000087947 */ /* 0x000fea0003800000 */
.L_x_150:
[----:B------:R-:W-:-:S13]  /*9430*/  FSETP.NEU.AND P0, PT, R27, RZ, PT ;  /* 0x000000ff1b00720b */ /* 0x000fda0003f0d000 */
[----:B------:R-:W-:Y:S05]  /*9440*/  @!P0 EXIT ;  /* 0x000000000000894d */ /* 0x000fea0003800000 */
.L_x_151:
[----:B------:R-:W-:Y:S05]  /*9450*/  BSYNC.RECONVERGENT B0 ;  /* 0x0000000000007941 */ /* 0x000fea0003800200 */
.L_x_148:
[----:B------:R-:W-:Y:S01]  /*9460*/  ULEA UR4, UR48, UR43, 0x3 ;  /* 0x0000002b30047291 */ /* 0x000fe2000f8e18ff */
[----:B------:R-:W-:-:S04]  /*9470*/  DEPBAR.LE SB0, 0x0 ;  /* 0x000080000000791a */ /* 0x000fc80000000000 */
[----:B------:R-:W-:-:S04]  /*9480*/  UIADD3 UR4, UPT, UPT, UR4, 0x50, URZ ;  /* 0x0000005004047890 */ /* 0x000fc8000fffe0ff */
[----:B------:R-:W-:-:S09]  /*9490*/  UPRMT UR4, UR62, 0x654, UR4 ;  /* 0x000006543e047896 */ /* 0x000fd20008000004 */
[----:B------:R-:W-:Y:S01]  /*94a0*/  SYNCS.ARRIVE.TRANS64.RED.A1T0 RZ, [UR4], RZ ;  /* 0x000000ffffff79a7 */ /* 0x000fe20008100404 */
[----:B------:R-:W-:Y:S05]  /*94b0*/  EXIT ;  /* 0x000000000000794d */ /* 0x000fea0003800000 */
.L_x_24:
[----:B--2---:R2:W3:Y:S02]  /*94c0*/  SYNCS.PHASECHK.TRANS64.TRYWAIT P0, [R0+URZ+0xf0], R2 ;  /* 0x0000f002000075a7 */ /* 0x0044e400080011ff */
[----:B---3--:R-:W-:Y:S05]  /*94d0*/  @!P0 NANOSLEEP.SYNCS 0x989680 ;  /* 0x009896800000895d */ /* 0x008fea0003900000 */
[----:B------:R-:W3:Y:S02]  /*94e0*/  @!P0 SYNCS.PHASECHK.TRANS64 P0, [R0+URZ+0xf0], R2 ;  /* 0x0000f002000085a7 */ /* 0x000ee400080010ff */
[----:B---3--:R-:W-:Y:S05]  /*94f0*/  @!P0 BRA `(.L_x_24) ;  /* 0xfffffffc00f08947 */ /* 0x008fea000383ffff */
[----:B------:R-:W-:Y:S05]  /*9500*/  BRA `(.L_x_152) ;  /* 0xffffff84006c7947 */ /* 0x000fea000383ffff */
.L_x_27:
[----:B-1----:R-:W-:-:S07]  /*9510*/  MOV R0, UR7 ;  /* 0x0000000700007c02 */ /* 0x002fce0008000f00 */
.L_x_153:
[----:B-1----:R1:W2:Y:S02]  /*9520*/  SYNCS.PHASECHK.TRANS64.TRYWAIT P0, [R0+URZ+0x18], R3 ;  /* 0x00001803000075a7 */ /* 0x0022a400080011ff */
[----:B--2---:R-:W-:Y:S05]  /*9530*/  @!P0 NANOSLEEP.SYNCS 0x989680 ;  /* 0x009896800000895d */ /* 0x004fea0003900000 */
[----:B------:R-:W2:Y:S02]  /*9540*/  @!P0 SYNCS.PHASECHK.TRANS64 P0, [R0+URZ+0x18], R3 ;  /* 0x00001803000085a7 */ /* 0x000ea400080010ff */
[----:B--2---:R-:W-:Y:S05]  /*9550*/  @!P0 BRA `(.L_x_153) ;  /* 0xfffffffc00f08947 */ /* 0x004fea000383ffff */
[----:B------:R-:W-:Y:S05]  /*9560*/  BRA `(.L_x_26) ;  /* 0xffffff8400c07947 */ /* 0x000fea000383ffff */
.L_x_36:
[----:B-1----:R-:W-:-:S07]  /*9570*/  MOV R0, UR7 ;  /* 0x0000000700007c02 */ /* 0x002fce0008000f00 */
.L_x_154:
[----:B-1----:R1:W2:Y:S02]  /*9580*/  SYNCS.PHASECHK.TRANS64.TRYWAIT P0, [R0+URZ+0x18], R3 ;  /* 0x00001803000075a7 */ /* 0x0022a400080011ff */
[----:B--2---:R-:W-:Y:S05]  /*9590*/  @!P0 NANOSLEEP.SYNCS 0x989680 ;  /* 0x009896800000895d */ /* 0x004fea0003900000 */
[----:B------:R-:W2:Y:S02]  /*95a0*/  @!P0 SYNCS.PHASECHK.TRANS64 P0, [R0+URZ+0x18], R3 ;  /* 0x00001803000085a7 */ /* 0x000ea400080010ff */
[----:B--2---:R-:W-:Y:S05]  /*95b0*/  @!P0 BRA `(.L_x_154) ;  /* 0xfffffffc00f08947 */ /* 0x004fea000383ffff */
[----:B------:R-:W-:Y:S05]  /*95c0*/  BRA `(.L_x_35) ;  /* 0xffffff8c001c7947 */ /* 0x000fea000383ffff */
.L_x_43:
[----:B-1----:R1:W4:Y:S02]  /*95d0*/  SYNCS.PHASECHK.TRANS64.TRYWAIT P0, [R3+URZ+0x80], R0 ;  /* 0x00008000030075a7 */ /* 0x00232400080011ff */
[----:B----4-:R-:W-:Y:S05]  /*95e0*/  @!P0 NANOSLEEP.SYNCS 0x989680 ;  /* 0x009896800000895d */ /* 0x010fea0003900000 */
[----:B------:R-:W4:Y:S02]  /*95f0*/  @!P0 SYNCS.PHASECHK.TRANS64 P0, [R3+URZ+0x80], R0 ;  /* 0x00008000030085a7 */ /* 0x000f2400080010ff */
[----:B----4-:R-:W-:Y:S05]  /*9600*/  @!P0 BRA `(.L_x_43) ;  /* 0xfffffffc00f08947 */ /* 0x010fea000383ffff */
[----:B------:R-:W-:Y:S05]  /*9610*/  BRA `(.L_x_155) ;  /* 0xffffff9000587947 */ /* 0x000fea000383ffff */
.L_x_47:
[----:B------:R-:W-:-:S07]  /*9620*/  MOV R0, UR4 ;  /* 0x0000000400007c02 */ /* 0x000fce0008000f00 */
.L_x_156:
[----:B-1----:R1:W2:Y:S02]  /*9630*/  SYNCS.PHASECHK.TRANS64.TRYWAIT P0, [R0+URZ], R2 ;  /* 0x00000002000075a7 */ /* 0x0022a400080011ff */
[----:B--2---:R-:W-:Y:S05]  /*9640*/  @!P0 NANOSLEEP.SYNCS 0x989680 ;  /* 0x009896800000895d */ /* 0x004fea0003900000 */
[----:B------:R-:W2:Y:S02]  /*9650*/  @!P0 SYNCS.PHASECHK.TRANS64 P0, [R0+URZ], R2 ;  /* 0x00000002000085a7 */ /* 0x000ea400080010ff */
[----:B--2---:R-:W-:Y:S05]  /*9660*/  @!P0 BRA `(.L_x_156) ;  /* 0xfffffffc00f08947 */ /* 0x004fea000383ffff */
[----:B------:R-:W-:Y:S05]  /*9670*/  BRA `(.L_x_157) ;  /* 0xffffff9800047947 */ /* 0x000fea000383ffff */
.L_x_48:
[----:B------:R-:W-:-:S07]  /*9680*/  MOV R0, UR5 ;  /* 0x0000000500007c02 */ /* 0x000fce0008000f00 */
.L_x_158:
[----:B-1----:R1:W2:Y:S02]  /*9690*/  SYNCS.PHASECHK.TRANS64.TRYWAIT P0, [R0+URZ], R2 ;  /* 0x00000002000075a7 */ /* 0x0022a400080011ff */
[----:B--2---:R-:W-:Y:S05]  /*96a0*/  @!P0 NANOSLEEP.SYNCS 0x989680 ;  /* 0x009896800000895d */ /* 0x004fea0003900000 */
[----:B------:R-:W2:Y:S02]  /*96b0*/  @!P0 SYNCS.PHASECHK.TRANS64 P0, [R0+URZ], R2 ;  /* 0x00000002000085a7 */ /* 0x000ea400080010ff */
[----:B--2---:R-:W-:Y:S05]  /*96c0*/  @!P0 BRA `(.L_x_158) ;  /* 0xfffffffc00f08947 */ /* 0x004fea000383ffff */
[----:B------:R-:W-:Y:S05]  /*96d0*/  BRA `(.L_x_159) ;  /* 0xffffff9800107947 */ /* 0x000fea000383ffff */
.L_x_51:
[----:B--2---:R2:W3:Y:S02]  /*96e0*/  SYNCS.PHASECHK.TRANS64.TRYWAIT P0, [R0+URZ+0xe0], R8 ;  /* 0x0000e008000075a7 */ /* 0x0044e400080011ff */
[----:B---3--:R-:W-:Y:S05]  /*96f0*/  @!P0 NANOSLEEP.SYNCS 0x989680 ;  /* 0x009896800000895d */ /* 0x008fea0003900000 */
[----:B------:R-:W3:Y:S02]  /*9700*/  @!P0 SYNCS.PHASECHK.TRANS64 P0, [R0+URZ+0xe0], R8 ;  /* 0x0000e008000085a7 */ /* 0x000ee400080010ff */
[----:B---3--:R-:W-:Y:S05]  /*9710*/  @!P0 BRA `(.L_x_51) ;  /* 0xfffffffc00f08947 */ /* 0x008fea000383ffff */
[----:B------:R-:W-:Y:S05]  /*9720*/  BRA `(.L_x_160) ;  /* 0xffffff9800707947 */ /* 0x000fea000383ffff */
.L_x_52:
[----:B------:R-:W-:-:S07]  /*9730*/  MOV R0, UR4 ;  /* 0x0000000400007c02 */ /* 0x000fce0008000f00 */
.L_x_161:
[----:B--2---:R2:W3:Y:S02]  /*9740*/  SYNCS.PHASECHK.TRANS64.TRYWAIT P0, [R0+URZ+0x90], R9 ;  /* 0x00009009000075a7 */ /* 0x0044e400080011ff */
[----:B---3--:R-:W-:Y:S05]  /*9750*/  @!P0 NANOSLEEP.SYNCS 0x989680 ;  /* 0x009896800000895d */ /* 0x008fea0003900000 */
[----:B------:R-:W3:Y:S02]  /*9760*/  @!P0 SYNCS.PHASECHK.TRANS64 P0, [R0+URZ+0x90], R9 ;  /* 0x00009009000085a7 */ /* 0x000ee400080010ff */
[----:B---3--:R-:W-:Y:S05]  /*9770*/  @!P0 BRA `(.L_x_161) ;  /* 0xfffffffc00f08947 */ /* 0x008fea000383ffff */
[----:B------:R-:W-:Y:S05]  /*9780*/  BRA `(.L_x_162) ;  /* 0xffffff9800807947 */ /* 0x000fea000383ffff */
.L_x_53:
[----:B--2---:R2:W3:Y:S02]  /*9790*/  SYNCS.PHASECHK.TRANS64.TRYWAIT P1, [R0+URZ+0x80], R8 ;  /* 0x00008008000075a7 */ /* 0x0044e400080211ff */
[----:B---3--:R-:W-:Y:S05]  /*97a0*/  @!P1 NANOSLEEP.SYNCS 0x989680 ;  /* 0x009896800000995d */ /* 0x008fea0003900000 */
[----:B------:R-:W3:Y:S02]  /*97b0*/  @!P1 SYNCS.PHASECHK.TRANS64 P1, [R0+URZ+0x80], R8 ;  /* 0x00008008000095a7 */ /* 0x000ee400080210ff */
[----:B---3--:R-:W-:Y:S05]  /*97c0*/  @!P1 BRA `(.L_x_53) ;  /* 0xfffffffc00f09947 */ /* 0x008fea000383ffff */
[----:B------:R-:W-:Y:S05]  /*97d0*/  BRA `(.L_x_163) ;  /* 0xffffff9800b07947 */ /* 0x000fea000383ffff */
.L_x_56:
[----:B------:R-:W-:-:S07]  /*97e0*/  MOV R0, UR4 ;  /* 0x0000000400007c02 */ /* 0x000fce0008000f00 */
.L_x_164:
[----:B--2---:R2:W3:Y:S02]  /*97f0*/  SYNCS.PHASECHK.TRANS64.TRYWAIT P0, [R0+URZ+0x90], R2 ;  /* 0x00009002000075a7 */ /* 0x0044e400080011ff */
[----:B---3--:R-:W-:Y:S05]  /*9800*/  @!P0 NANOSLEEP.SYNCS 0x989680 ;  /* 0x009896800000895d */ /* 0x008fea0003900000 */
[----:B------:R-:W3:Y:S02]  /*9810*/  @!P0 SYNCS.PHASECHK.TRANS64 P0, [R0+URZ+0x90], R2 ;  /* 0x00009002000085a7 */ /* 0x000ee400080010ff */
[----:B---3--:R-:W-:Y:S05]  /*9820*/  @!P0 BRA `(.L_x_164) ;  /* 0xfffffffc00f08947 */ /* 0x008fea000383ffff */
[----:B------:R-:W-:Y:S05]  /*9830*/  BRA `(.L_x_55) ;  /* 0xffffff9c00047947 */ /* 0x000fea000383ffff */
.L_x_65:
[----:B--2---:R-:W-:-:S04]  /*9840*/  MOV R7, UR5 ;  /* 0x0000000500077c02 */ /* 0x004fc80008000f00 */
[----:B------:R2:W3:Y:S03]  /*9850*/  SYNCS.PHASECHK.TRANS64.TRYWAIT P0, [R7+URZ+0x8], R8 ;  /* 0x00000808070075a7 */ /* 0x0004e600080011ff */
[----:B---3--:R-:W-:Y:S05]  /*9860*/  @!P0 NANOSLEEP.SYNCS 0x989680 ;  /* 0x009896800000895d */ /* 0x008fea0003900000 */
[----:B------:R-:W3:Y:S02]  /*9870*/  @!P0 SYNCS.PHASECHK.TRANS64 P0, [R7+URZ+0x8], R8 ;  /* 0x00000808070085a7 */ /* 0x000ee400080010ff */
[----:B---3--:R-:W-:Y:S05]  /*9880*/  @!P0 BRA `(.L_x_65) ;  /* 0xfffffffc00ec8947 */ /* 0x008fea000383ffff */
[----:B------:R-:W-:Y:S05]  /*9890*/  BRA `(.L_x_64) ;  /* 0xffffff9c00c07947 */ /* 0x000fea000383ffff */
.L_x_67:
[----:B------:R-:W-:Y:S01]  /*98a0*/  BSSY B0, `(.L_x_165) ;  /* 0x0000006000007945 */ /* 0x000fe20003800000 */
[----:B------:R-:W-:-:S07]  /*98b0*/  MOV R15, 0xffffffff ;  /* 0xffffffff000f7802 */ /* 0x000fce0000000f00 */
[----:B-12--5:R-:W-:Y:S05]  /*98c0*/  WARPSYNC.COLLECTIVE R15, `(.L_x_166) ;  /* 0x000000000f0c7348 */ /* 0x026fea0003c00000 */
[----:B------:R-:W-:Y:S02]  /*98d0*/  ELECT P6, UR79, PT ;  /* 0x00000000004f782f */ /* 0x000fe400038c0000 */
[----:B------:R-:W-:Y:S01]  /*98e0*/  MOV R14, UR79 ;  /* 0x0000004f000e7c02 */ /* 0x000fe20008000f00 */
[----:B-12--5:R-:W-:Y:S10]  /*98f0*/  ENDCOLLECTIVE ;  /* 0x000000000000791b */ /* 0x026ff40003800000 */
.L_x_166:
[----:B------:R-:W-:Y:S05]  /*9900*/  BSYNC B0 ;  /* 0x0000000000007941 */ /* 0x000fea0003800000 */
.L_x_165:
[----:B------:R-:W-:Y:S01]  /*9910*/  PLOP3.LUT P0, PT, P6, PT, PT, 0x80, 0x8 ;  /* 0x000000000008781c */ /* 0x000fe2000370f070 */
[----:B------:R-:W-:-:S12]  /*9920*/  BRA `(.L_x_167) ;  /* 0xffffff9c00f07947 */ /* 0x000fd8000383ffff */
.L_x_69:
[----:B--2---:R-:W-:-:S04]  /*9930*/  MOV R5, UR5 ;  /* 0x0000000500057c02 */ /* 0x004fc80008000f00 */
[----:B------:R2:W3:Y:S03]  /*9940*/  SYNCS.PHASECHK.TRANS64.TRYWAIT P0, [R5+URZ+0x8], R6 ;  /* 0x00000806050075a7 */ /* 0x0004e600080011ff */
[----:B---3--:R-:W-:Y:S05]  /*9950*/  @!P0 NANOSLEEP.SYNCS 0x989680 ;  /* 0x009896800000895d */ /* 0x008fea0003900000 */
[----:B------:R-:W3:Y:S02]  /*9960*/  @!P0 SYNCS.PHASECHK.TRANS64 P0, [R5+URZ+0x8], R6 ;  /* 0x00000806050085a7 */ /* 0x000ee400080010ff */
[----:B---3--:R-:W-:Y:S05]  /*9970*/  @!P0 BRA `(.L_x_69) ;  /* 0xfffffffc00ec8947 */ /* 0x008fea000383ffff */
[----:B------:R-:W-:Y:S05]  /*9980*/  BRA `(.L_x_68) ;  /* 0xffffff9c00f47947 */ /* 0x000fea000383ffff */
.L_x_70:
[----:B-1----:R1:W2:Y:S02]  /*9990*/  SYNCS.PHASECHK.TRANS64.TRYWAIT P0, [R3+URZ+0x80], R4 ;  /* 0x00008004030075a7 */ /* 0x0022a400080011ff */
[----:B--2---:R-:W-:Y:S05]  /*99a0*/  @!P0 NANOSLEEP.SYNCS 0x989680 ;  /* 0x009896800000895d */ /* 0x004fea0003900000 */
[----:B------:R-:W2:Y:S02]  /*99b0*/  @!P0 SYNCS.PHASECHK.TRANS64 P0, [R3+URZ+0x80], R4 ;  /* 0x00008004030085a7 */ /* 0x000ea400080010ff */
[----:B--2---:R-:W-:Y:S05]  /*99c0*/  @!P0 BRA `(.L_x_70) ;  /* 0xfffffffc00f08947 */ /* 0x004fea000383ffff */
[----:B------:R-:W-:Y:S05]  /*99d0*/  BRA `(.L_x_168) ;  /* 0xffffffa400047947 */ /* 0x000fea000383ffff */
.L_x_72:
[----:B------:R-:W-:-:S13]  /*99e0*/  R2UR UR4, R4 ;  /* 0x00000000040472ca */ /* 0x000fda00000e0000 */
[----:B------:R-:W-:-:S07]  /*99f0*/  MOV R3, UR4 ;  /* 0x0000000400037c02 */ /* 0x000fce0008000f00 */
.L_x_169:
[----:B-1----:R1:W2:Y:S02]  /*9a00*/  SYNCS.PHASECHK.TRANS64.TRYWAIT P0, [R3+URZ+0xc0], R5 ;  /* 0x0000c005030075a7 */ /* 0x0022a400080011ff */
[----:B--2---:R-:W-:Y:S05]  /*9a10*/  @!P0 NANOSLEEP.SYNCS 0x989680 ;  /* 0x009896800000895d */ /* 0x004fea0003900000 */
[----:B------:R-:W2:Y:S02]  /*9a20*/  @!P0 SYNCS.PHASECHK.TRANS64 P0, [R3+URZ+0xc0], R5 ;  /* 0x0000c005030085a7 */ /* 0x000ea400080010ff */
[----:B--2---:R-:W-:Y:S05]  /*9a30*/  @!P0 BRA `(.L_x_169) ;  /* 0xfffffffc00f08947 */ /* 0x004fea000383ffff */
[----:B------:R-:W-:Y:S05]  /*9a40*/  BRA `(.L_x_170) ;  /* 0xffffffa400587947 */ /* 0x000fea000383ffff */
.L_x_75:
[----:B------:R-:W-:Y:S07]  /*9a50*/  MOV R3, UR5 ;  /* 0x0000000500037c02 */ /* 0x000fee0008000f00 */
.L_x_171:
[----:B-1----:R1:W2:Y:S02]  /*9a60*/  SYNCS.PHASECHK.TRANS64.TRYWAIT P0, [R3+URZ], R5 ;  /* 0x00000005030075a7 */ /* 0x0022a400080011ff */
[----:B--2---:R-:W-:Y:S05]  /*9a70*/  @!P0 NANOSLEEP.SYNCS 0x989680 ;  /* 0x009896800000895d */ /* 0x004fea0003900000 */
[----:B------:R-:W2:Y:S02]  /*9a80*/  @!P0 SYNCS.PHASECHK.TRANS64 P0, [R3+URZ], R5 ;  /* 0x00000005030085a7 */ /* 0x000ea400080010ff */
[----:B--2---:R-:W-:Y:S05]  /*9a90*/  @!P0 BRA `(.L_x_171) ;  /* 0xfffffffc00f08947 */ /* 0x004fea000383ffff */
[----:B------:R-:W-:Y:S05]  /*9aa0*/  BRA `(.L_x_74) ;  /* 0xffffffa400707947 */ /* 0x000fea000383ffff */
.L_x_79:
[----:B-1----:R-:W-:-:S07]  /*9ab0*/  MOV R2, UR4 ;  /* 0x0000000400027c02 */ /* 0x002fce0008000f00 */
.L_x_172:
[----:B-1----:R1:W2:Y:S02]  /*9ac0*/  SYNCS.PHASECHK.TRANS64.TRYWAIT P0, [R2+URZ], R3 ;  /* 0x00000003020075a7 */ /* 0x0022a400080011ff */
[----:B--2---:R-:W-:Y:S05]  /*9ad0*/  @!P0 NANOSLEEP.SYNCS 0x989680 ;  /* 0x009896800000895d */ /* 0x004fea0003900000 */
[----:B------:R-:W2:Y:S02]  /*9ae0*/  @!P0 SYNCS.PHASECHK.TRANS64 P0, [R2+URZ], R3 ;  /* 0x00000003020085a7 */ /* 0x000ea400080010ff */
[----:B--2---:R-:W-:Y:S05]  /*9af0*/  @!P0 BRA `(.L_x_172) ;  /* 0xfffffffc00f08947 */ /* 0x004fea000383ffff */
[----:B------:R-:W-:Y:S05]  /*9b00*/  BRA `(.L_x_173) ;  /* 0xffffffac00887947 */ /* 0x000fea000383ffff */
.L_x_80:
[----:B------:R-:W-:-:S07]  /*9b10*/  MOV R2, UR5 ;  /* 0x0000000500027c02 */ /* 0x000fce0008000f00 */
.L_x_174:
[----:B-1----:R1:W2:Y:S02]  /*9b20*/  SYNCS.PHASECHK.TRANS64.TRYWAIT P0, [R2+URZ], R4 ;  /* 0x00000004020075a7 */ /* 0x0022a400080011ff */
[----:B--2---:R-:W-:Y:S05]  /*9b30*/  @!P0 NANOSLEEP.SYNCS 0x989680 ;  /* 0x009896800000895d */ /* 0x004fea0003900000 */
[----:B------:R-:W2:Y:S02]  /*9b40*/  @!P0 SYNCS.PHASECHK.TRANS64 P0, [R2+URZ], R4 ;  /* 0x00000004020085a7 */ /* 0x000ea400080010ff */
[----:B--2---:R-:W-:Y:S05]  /*9b50*/  @!P0 BRA `(.L_x_174) ;  /* 0xfffffffc00f08947 */ /* 0x004fea000383ffff */
[----:B------:R-:W-:Y:S05]  /*9b60*/  BRA `(.L_x_175) ;  /* 0xffffffac00987947 */ /* 0x000fea000383ffff */
.L_x_81:
[----:B------:R-:W-:-:S07]  /*9b70*/  MOV R2, UR5 ;  /* 0x0000000500027c02 */ /* 0x000fce0008000f00 */
.L_x_176:
[----:B-1----:R1:W2:Y:S02]  /*9b80*/  SYNCS.PHASECHK.TRANS64.TRYWAIT P0, [R2+URZ], R4 ;  /* 0x00000004020075a7 */ /* 0x0022a400080011ff */
[----:B--2---:R-:W-:Y:S05]  /*9b90*/  @!P0 NANOSLEEP.SYNCS 0x989680 ;  /* 0x009896800000895d */ /* 0x004fea0003900000 */
[----:B------:R-:W2:Y:S02]  /*9ba0*/  @!P0 SYNCS.PHASECHK.TRANS64 P0, [R2+URZ], R4 ;  /* 0x00000004020085a7 */ /* 0x000ea400080010ff */
[----:B--2---:R-:W-:Y:S05]  /*9bb0*/  @!P0 BRA `(.L_x_176) ;  /* 0xfffffffc00f08947 */ /* 0x004fea000383ffff */
[----:B------:R-:W-:Y:S05]  /*9bc0*/  BRA `(.L_x_177) ;  /* 0xffffffac00a47947 */ /* 0x000fea000383ffff */
.L_x_84:
[----:B------:R-:W-:-:S07]  /*9bd0*/  MOV R2, UR62 ;  /* 0x0000003e00027c02 */ /* 0x000fce0008000f00 */
.L_x_178:
[----:B-1----:R1:W2:Y:S02]  /*9be0*/  SYNCS.PHASECHK.TRANS64.TRYWAIT P1, [R2+URZ+0x100], R3 ;  /* 0x00010003020075a7 */ /* 0x0022a400080211ff */
[----:B--2---:R-:W-:Y:S05]  /*9bf0*/  @!P1 NANOSLEEP.SYNCS 0x989680 ;  /* 0x009896800000995d */ /* 0x004fea0003900000 */
[----:B------:R-:W2:Y:S02]  /*9c00*/  @!P1 SYNCS.PHASECHK.TRANS64 P1, [R2+URZ+0x100], R3 ;  /* 0x00010003020095a7 */ /* 0x000ea400080210ff */
[----:B--2---:R-:W-:Y:S05]  /*9c10*/  @!P1 BRA `(.L_x_178) ;  /* 0xfffffffc00f09947 */ /* 0x004fea000383ffff */
[----:B------:R-:W-:Y:S05]  /*9c20*/  BRA `(.L_x_179) ;  /* 0xffffffac00f47947 */ /* 0x000fea000383ffff */
.L_x_89:
[----:B--2---:R2:W3:Y:S02]  /*9c30*/  SYNCS.PHASECHK.TRANS64.TRYWAIT P0, [R8+URZ+0x80], R0 ;  /* 0x00008000080075a7 */ /* 0x0044e400080011ff */
[----:B---3--:R-:W-:Y:S05]  /*9c40*/  @!P0 NANOSLEEP.SYNCS 0x989680 ;  /* 0x009896800000895d */ /* 0x008fea0003900000 */
[----:B------:R-:W3:Y:S02]  /*9c50*/  @!P0 SYNCS.PHASECHK.TRANS64 P0, [R8+URZ+0x80], R0 ;  /* 0x00008000080085a7 */ /* 0x000ee400080010ff */
[----:B---3--:R-:W-:Y:S05]  /*9c60*/  @!P0 BRA `(.L_x_89) ;  /* 0xfffffffc00f08947 */ /* 0x008fea000383ffff */
[----:B------:R-:W-:Y:S05]  /*9c70*/  BRA `(.L_x_180) ;  /* 0xffffffb400347947 */ /* 0x000fea000383ffff */
.L_x_92:
[----:B--2---:R-:W-:Y:S07]  /*9c80*/  MOV R0, UR21 ;  /* 0x0000001500007c02 */ /* 0x004fee0008000f00 */
.L_x_181:
[----:B--2---:R2:W3:Y:S02]  /*9c90*/  SYNCS.PHASECHK.TRANS64.TRYWAIT P1, [R0+URZ+0x78], R2 ;  /* 0x00007802000075a7 */ /* 0x0044e400080211ff */
[----:B---3--:R-:W-:Y:S05]  /*9ca0*/  @!P1 NANOSLEEP.SYNCS 0x989680 ;  /* 0x009896800000995d */ /* 0x008fea0003900000 */
[----:B------:R-:W3:Y:S02]  /*9cb0*/  @!P1 SYNCS.PHASECHK.TRANS64 P1, [R0+URZ+0x78], R2 ;  /* 0x00007802000095a7 */ /* 0x000ee400080210ff */
[----:B---3--:R-:W-:Y:S05]  /*9cc0*/  @!P1 BRA `(.L_x_181) ;  /* 0xfffffffc00f09947 */ /* 0x008fea000383ffff */
[----:B------:R-:W-:Y:S05]  /*9cd0*/  BRA `(.L_x_91) ;  /* 0xffffffb800b07947 */ /* 0x000fea000383ffff */
.L_x_95:
[----:B--2---:R-:W-:Y:S07]  /*9ce0*/  MOV R0, UR21 ;  /* 0x0000001500007c02 */ /* 0x004fee0008000f00 */
.L_x_182:
[----:B--2---:R2:W3:Y:S02]  /*9cf0*/  SYNCS.PHASECHK.TRANS64.TRYWAIT P0, [R0+URZ+0x50], R4 ;  /* 0x00005004000075a7 */ /* 0x0044e400080011ff */
[----:B---3--:R-:W-:Y:S05]  /*9d00*/  @!P0 NANOSLEEP.SYNCS 0x989680 ;  /* 0x009896800000895d */ /* 0x008fea0003900000 */
[----:B------:R-:W3:Y:S02]  /*9d10*/  @!P0 SYNCS.PHASECHK.TRANS64 P0, [R0+URZ+0x50], R4 ;  /* 0x00005004000085a7 */ /* 0x000ee400080010ff */
[----:B---3--:R-:W-:Y:S05]  /*9d20*/  @!P0 BRA `(.L_x_182) ;  /* 0xfffffffc00f08947 */ /* 0x008fea000383ffff */
[----:B------:R-:W-:Y:S05]  /*9d30*/  BRA `(.L_x_183) ;  /* 0xffffffbc00087947 */ /* 0x000fea000383ffff */
.L_x_96:
[----:B------:R-:W-:Y:S07]  /*9d40*/  MOV R0, UR21 ;  /* 0x0000001500007c02 */ /* 0x000fee0008000f00 */
.L_x_184:
[----:B--2---:R2:W3:Y:S02]  /*9d50*/  SYNCS.PHASECHK.TRANS64.TRYWAIT P0, [R0+URZ+0x58], R4 ;  /* 0x00005804000075a7 */ /* 0x0044e400080011ff */
[----:B---3--:R-:W-:Y:S05]  /*9d60*/  @!P0 NANOSLEEP.SYNCS 0x989680 ;  /* 0x009896800000895d */ /* 0x008fea0003900000 */
[----:B------:R-:W3:Y:S02]  /*9d70*/  @!P0 SYNCS.PHASECHK.TRANS64 P0, [R0+URZ+0x58], R4 ;  /* 0x00005804000085a7 */ /* 0x000ee400080010ff */
[----:B---3--:R-:W-:Y:S05]  /*9d80*/  @!P0 BRA `(.L_x_184) ;  /* 0xfffffffc00f08947 */ /* 0x008fea000383ffff */
[----:B------:R-:W-:Y:S05]  /*9d90*/  BRA `(.L_x_185) ;  /* 0xffffffbc00647947 */ /* 0x000fea000383ffff */
.L_x_97:
[----:B------:R-:W-:Y:S07]  /*9da0*/  MOV R0, UR21 ;  /* 0x0000001500007c02 */ /* 0x000fee0008000f00 */
.L_x_186:
[----:B--2---:R2:W3:Y:S02]  /*9db0*/  SYNCS.PHASECHK.TRANS64.TRYWAIT P0, [R0+URZ+0x60], R4 ;  /* 0x00006004000075a7 */ /* 0x0044e400080011ff */
[----:B---3--:R-:W-:Y:S05]  /*9dc0*/  @!P0 NANOSLEEP.SYNCS 0x989680 ;  /* 0x009896800000895d */ /* 0x008fea0003900000 */
[----:B------:R-:W3:Y:S02]  /*9dd0*/  @!P0 SYNCS.PHASECHK.TRANS64 P0, [R0+URZ+0x60], R4 ;  /* 0x00006004000085a7 */ /* 0x000ee400080010ff */
[----:B---3--:R-:W-:Y:S05]  /*9de0*/  @!P0 BRA `(.L_x_186) ;  /* 0xfffffffc00f08947 */ /* 0x008fea000383ffff */
[----:B------:R-:W-:Y:S05]  /*9df0*/  BRA `(.L_x_187) ;  /* 0xffffffbc00c87947 */ /* 0x000fea000383ffff */
.L_x_98:
[----:B------:R-:W-:Y:S07]  /*9e00*/  MOV R0, UR21 ;  /* 0x0000001500007c02 */ /* 0x000fee0008000f00 */
.L_x_188:
[----:B--2---:R2:W3:Y:S02]  /*9e10*/  SYNCS.PHASECHK.TRANS64.TRYWAIT P0, [R0+URZ+0x68], R4 ;  /* 0x00006804000075a7 */ /* 0x0044e400080011ff */
[----:B---3--:R-:W-:Y:S05]  /*9e20*/  @!P0 NANOSLEEP.SYNCS 0x989680 ;  /* 0x009896800000895d */ /* 0x008fea0003900000 */
[----:B------:R-:W3:Y:S02]  /*9e30*/  @!P0 SYNCS.PHASECHK.TRANS64 P0, [R0+URZ+0x68], R4 ;  /* 0x00006804000085a7 */ /* 0x000ee400080010ff */
[----:B---3--:R-:W-:Y:S05]  /*9e40*/  @!P0 BRA `(.L_x_188) ;  /* 0xfffffffc00f08947 */ /* 0x008fea000383ffff */
[----:B------:R-:W-:Y:S05]  /*9e50*/  BRA `(.L_x_189) ;  /* 0xffffffc000307947 */ /* 0x000fea000383ffff */
.L_x_100:
[----:B------:R-:W-:-:S07]  /*9e60*/  MOV R0, UR21 ;  /* 0x0000001500007c02 */ /* 0x000fce0008000f00 */
.L_x_190:
[----:B---3--:R3:W4:Y:S02]  /*9e70*/  SYNCS.PHASECHK.TRANS64.TRYWAIT P0, [R0+URZ+0x50], R2 ;  /* 0x00005002000075a7 */ /* 0x00872400080011ff */
[----:B----4-:R-:W-:Y:S05]  /*9e80*/  @!P0 NANOSLEEP.SYNCS 0x989680 ;  /* 0x009896800000895d */ /* 0x010fea0003900000 */
[----:B------:R-:W4:Y:S02]  /*9e90*/  @!P0 SYNCS.PHASECHK.TRANS64 P0, [R0+URZ+0x50], R2 ;  /* 0x00005002000085a7 */ /* 0x000f2400080010ff */
[----:B----4-:R-:W-:Y:S05]  /*9ea0*/  @!P0 BRA `(.L_x_190) ;  /* 0xfffffffc00f08947 */ /* 0x010fea000383ffff */
[----:B------:R-:W-:Y:S05]  /*9eb0*/  BRA `(.L_x_191) ;  /* 0xffffffc000c07947 */ /* 0x000fea000383ffff */
.L_x_101:
[----:B---3--:R-:W-:-:S07]  /*9ec0*/  MOV R0, UR21 ;  /* 0x0000001500007c02 */ /* 0x008fce0008000f00 */
.L_x_192:
[----:B---3--:R3:W4:Y:S02]  /*9ed0*/  SYNCS.PHASECHK.TRANS64.TRYWAIT P0, [R0+URZ+0x58], R2 ;  /* 0x00005802000075a7 */ /* 0x00872400080011ff */
[----:B----4-:R-:W-:Y:S05]  /*9ee0*/  @!P0 NANOSLEEP.SYNCS 0x989680 ;  /* 0x009896800000895d */ /* 0x010fea0003900000 */
[----:B------:R-:W4:Y:S02]  /*9ef0*/  @!P0 SYNCS.PHASECHK.TRANS64 P0, [R0+URZ+0x58], R2 ;  /* 0x00005802000085a7 */ /* 0x000f2400080010ff */
[----:B----4-:R-:W-:Y:S05]  /*9f00*/  @!P0 BRA `(.L_x_192) ;  /* 0xfffffffc00f08947 */ /* 0x010fea000383ffff */
[----:B------:R-:W-:Y:S05]  /*9f10*/  BRA `(.L_x_193) ;  /* 0xffffffc000b07947 */ /* 0x000fea000383ffff */
.L_x_102:
[----:B---3--:R-:W-:-:S07]  /*9f20*/  MOV R0, UR21 ;  /* 0x0000001500007c02 */ /* 0x008fce0008000f00 */
.L_x_194:
[----:B---3--:R3:W4:Y:S02]  /*9f30*/  SYNCS.PHASECHK.TRANS64.TRYWAIT P0, [R0+URZ+0x60], R2 ;  /* 0x00006002000075a7 */ /* 0x00872400080011ff */
[----:B----4-:R-:W-:Y:S05]  /*9f40*/  @!P0 NANOSLEEP.SYNCS 0x989680 ;  /* 0x009896800000895d */ /* 0x010fea0003900000 */
[----:B------:R-:W4:Y:S02]  /*9f50*/  @!P0 SYNCS.PHASECHK.TRANS64 P0, [R0+URZ+0x60], R2 ;  /* 0x00006002000085a7 */ /* 0x000f2400080010ff */
[----:B----4-:R-:W-:Y:S05]  /*9f60*/  @!P0 BRA `(.L_x_194) ;  /* 0xfffffffc00f08947 */ /* 0x010fea000383ffff */
[----:B------:R-:W-:Y:S05]  /*9f70*/  BRA `(.L_x_195) ;  /* 0xffffffc000a07947 */ /* 0x000fea000383ffff */
.L_x_104:
[----:B-1----:R1:W2:Y:S02]  /*9f80*/  SYNCS.PHASECHK.TRANS64.TRYWAIT P0, [R3+URZ+0x80], R0 ;  /* 0x00008000030075a7 */ /* 0x0022a400080011ff */
[----:B--2---:R-:W-:Y:S05]  /*9f90*/  @!P0 NANOSLEEP.SYNCS 0x989680 ;  /* 0x009896800000895d */ /* 0x004fea0003900000 */
[----:B------:R-:W2:Y:S02]  /*9fa0*/  @!P0 SYNCS.PHASECHK.TRANS64 P0, [R3+URZ+0x80], R0 ;  /* 0x00008000030085a7 */ /* 0x000ea400080010ff */
[----:B--2---:R-:W-:Y:S05]  /*9fb0*/  @!P0 BRA `(.L_x_104) ;  /* 0xfffffffc00f08947 */ /* 0x004fea000383ffff */
[----:B------:R-:W-:Y:S05]  /*9fc0*/  BRA `(.L_x_196) ;  /* 0xffffffc4007c7947 */ /* 0x000fea000383ffff */
.L_x_115:
[----:B-1----:R-:W-:Y:S04]  /*9fd0*/  MOV R2, UR43 ;  /* 0x0000002b00027c02 */ /* 0x002fe80008000f00 */
[----:B------:R1:W2:Y:S03]  /*9fe0*/  SYNCS.PHASECHK.TRANS64.TRYWAIT P1, [R2+URZ+0x30], R3 ;  /* 0x00003003020075a7 */ /* 0x0002a600080211ff */
[----:B--2---:R-:W-:Y:S05]  /*9ff0*/  @!P1 NANOSLEEP.SYNCS 0x989680 ;  /* 0x009896800000995d */ /* 0x004fea0003900000 */
[----:B------:R-:W2:Y:S02]  /*a000*/  @!P1 SYNCS.PHASECHK.TRANS64 P1, [R2+URZ+0x30], R3 ;  /* 0x00003003020095a7 */ /* 0x000ea400080210ff */
[----:B--2---:R-:W-:Y:S05]  /*a010*/  @!P1 BRA `(.L_x_115) ;  /* 0xfffffffc00ec9947 */ /* 0x004fea000383ffff */
[----:B------:R-:W-:Y:S05]  /*a020*/  BRA `(.L_x_114) ;  /* 0xffffffd000e47947 */ /* 0x000fea000383ffff */
.L_x_117:
[----:B-1----:R1:W4:Y:S02]  /*a030*/  SYNCS.PHASECHK.TRANS64.TRYWAIT P0, [R70+URZ+0xa0], R0 ;  /* 0x0000a000460075a7 */ /* 0x00232400080011ff */
[----:B----4-:R-:W-:Y:S05]  /*a040*/  @!P0 NANOSLEEP.SYNCS 0x989680 ;  /* 0x009896800000895d */ /* 0x010fea0003900000 */
[----:B------:R-:W4:Y:S02]  /*a050*/  @!P0 SYNCS.PHASECHK.TRANS64 P0, [R70+URZ+0xa0], R0 ;  /* 0x0000a000460085a7 */ /* 0x000f2400080010ff */
[----:B----4-:R-:W-:Y:S05]  /*a060*/  @!P0 BRA `(.L_x_117) ;  /* 0xfffffffc00f08947 */ /* 0x010fea000383ffff */
[----:B------:R-:W-:Y:S05]  /*a070*/  BRA `(.L_x_116) ;  /* 0xffffffd4000c7947 */ /* 0x000fea000383ffff */
.L_x_126:
[----:B-1----:R1:W3:Y:S02]  /*a080*/  SYNCS.PHASECHK.TRANS64.TRYWAIT P0, [R2+URZ+0x30], R0 ;  /* 0x00003000020075a7 */ /* 0x0022e400080011ff */
[----:B---3--:R-:W-:Y:S05]  /*a090*/  @!P0 NANOSLEEP.SYNCS 0x989680 ;  /* 0x009896800000895d */ /* 0x008fea0003900000 */
[----:B------:R-:W3:Y:S02]  /*a0a0*/  @!P0 SYNCS.PHASECHK.TRANS64 P0, [R2+URZ+0x30], R0 ;  /* 0x00003000020085a7 */ /* 0x000ee400080010ff */
[----:B---3--:R-:W-:Y:S05]  /*a0b0*/  @!P0 BRA `(.L_x_126) ;  /* 0xfffffffc00f08947 */ /* 0x008fea000383ffff */
[----:B------:R-:W-:Y:S05]  /*a0c0*/  BRA `(.L_x_125) ;  /* 0xffffffd800bc7947 */ /* 0x000fea000383ffff */
.L_x_134:
[----:B-1----:R1:W3:Y:S02]  /*a0d0*/  SYNCS.PHASECHK.TRANS64.TRYWAIT P0, [R0+URZ+0x30], R6 ;  /* 0x00003006000075a7 */ /* 0x0022e400080011ff */
[----:B---3--:R-:W-:Y:S05]  /*a0e0*/  @!P0 NANOSLEEP.SYNCS 0x989680 ;  /* 0x009896800000895d */ /* 0x008fea0003900000 */
[----:B------:R-:W3:Y:S02]  /*a0f0*/  @!P0 SYNCS.PHASECHK.TRANS64 P0, [R0+URZ+0x30], R6 ;  /* 0x00003006000085a7 */ /* 0x000ee400080010ff */
[----:B---3--:R-:W-:Y:S05]  /*a100*/  @!P0 BRA `(.L_x_134) ;  /* 0xfffffffc00f08947 */ /* 0x008fea000383ffff */
[----:B------:R-:W-:Y:S05]  /*a110*/  BRA `(.L_x_133) ;  /* 0xffffffe000947947 */ /* 0x000fea000383ffff */
.L_x_142:
[----:B-1----:R1:W3:Y:S02]  /*a120*/  SYNCS.PHASECHK.TRANS64.TRYWAIT P0, [R0+URZ+0x30], R5 ;  /* 0x00003005000075a7 */ /* 0x0022e400080011ff */
[----:B---3--:R-:W-:Y:S05]  /*a130*/  @!P0 NANOSLEEP.SYNCS 0x989680 ;  /* 0x009896800000895d */ /* 0x008fea0003900000 */
[----:B------:R-:W3:Y:S02]  /*a140*/  @!P0 SYNCS.PHASECHK.TRANS64 P0, [R0+URZ+0x30], R5 ;  /* 0x00003005000085a7 */ /* 0x000ee400080010ff */
[----:B---3--:R-:W-:Y:S05]  /*a150*/  @!P0 BRA `(.L_x_142) ;  /* 0xfffffffc00f08947 */ /* 0x008fea000383ffff */
[----:B------:R-:W-:Y:S05]  /*a160*/  BRA `(.L_x_141) ;  /* 0xffffffe8006c7947 */ /* 0x000fea000383ffff */
        .weak           $__internal_0_$__cuda_sm10x_tcgen05_guardrail_trap_col_being_dealloced_not_returned_by_alloc
        .type           $__internal_0_$__cuda_sm10x_tcgen05_guardrail_trap_col_being_dealloced_not_returned_by_alloc,@function
        .size           $__internal_0_$__cuda_sm10x_tcgen05_guardrail_trap_col_being_dealloced_not_returned_by_alloc,($__internal_1_$__cuda_sm10x_tcgen05_guardrail_trap_phase_invalid_during_alloc - $__internal_0_$__cuda_sm10x_tcgen05_guardrail_trap_col_being_dealloced_not_returned_by_alloc)
$__internal_0_$__cuda_sm10x_tcgen05_guardrail_trap_col_being_dealloced_not_returned_by_alloc:
[----:B------:R-:W-:Y:S05]  /*a170*/  BPT.TRAP 0x1 ;  /* 0x000000040000795c */ /* 0x000fea0000300000 */
[----:B------:R-:W-:-:S04]  /*a180*/  HFMA2 R3, -RZ, RZ, 0, 0 ;  /* 0x00000000ff037431 */ /* 0x000fc800000001ff */
[----:B------:R-:W-:Y:S05]  /*a190*/  RET.REL.NODEC R2 `(_ZN7cutlass13device_kernelINS_4gemm6kernel13GemmUniversalIN4cute5tupleIJiiiiEEENS1_10collective13CollectiveMmaINS1_35MainloopSm100TmaUmmaWarpSpecializedILi3ELi2ELi4ENS5_IJNS4_1CILi8EEENSA_ILi1EEESC_EEEEENS5_IJNSA_ILi128EEESF_SF_EEEfNS5_IJlSC_lEEEfSH_NS4_8TiledMMAINS4_8MMA_AtomIJNS4_23SM100_MMA_TF32_2x1SM_SSINS_10tfloat32_tESL_fLi128ELi128ELNS4_4UMMA5MajorE0ELSN_0ELNSM_7ScaleInE0ELSO_0EEEEEENS4_6LayoutINS5_IJSC_SC_SC_EEENS5_IJNSA_ILi0EEEST_ST_EEEEENS5_IJNS4_10UnderscoreESW_SW_EEEEENS4_18SM100_TMA_2SM_LOADENS4_14ComposedLayoutINS4_7SwizzleILi3ELi4ELi3EEENS4_18smem_ptr_flag_bitsILi32EEENSR_INS5_IJSB_NSA_ILi32EEEEEENS5_IJS15_SC_EEEEEEEvNS4_8identityENS4_28SM100_TMA_2SM_LOAD_MULTICASTES19_vS1A_EENS_8epilogue10collective18CollectiveEpilogueINS1D_23Sm100TmaWarpSpecializedILi4ELi2ELi16ELb1ELb0EEEJNS5_IJNSA_ILi64EEESF_SF_EEENS5_IJNSR_IS1I_SC_EENSR_INS5_IJNSA_ILi16EEENSA_ILi2EEEEEENS5_IJSC_S1I_EEEEEEEEfSH_fSH_NS1D_6fusion15FusionCallbacksIS1H_NS1R_17LinearCombinationIffffLNS_15FloatRoundStyleE2EEES1J_S1Q_JEEENS4_5SM1004TMEM4LOAD26SM100_TMEM_LOAD_32dp32b16xENS4_13SM90_TMA_LOADENS10_INS11_ILi2ELi4ELi3EEES14_NSR_INS5_IJSB_S1L_EEENS5_IJS1L_SC_EEEEEEENS4_39AutoVectorizingCopyWithAssumedAlignmentILi128EEENS4_14SM90_TMA_STOREES26_S28_S28_EEEvvEEEEvNT_6ParamsE) ;  /* 0xffffff5c02987950 */ /* 0x000fea0003c3ffff */
        .weak           $__internal_1_$__cuda_sm10x_tcgen05_guardrail_trap_phase_invalid_during_alloc
        .type           $__internal_1_$__cuda_sm10x_tcgen05_guardrail_trap_phase_invalid_during_alloc,@function
        .size           $__internal_1_$__cuda_sm10x_tcgen05_guardrail_trap_phase_invalid_during_alloc,($__internal_2_$__cuda_sm10x_tcgen05_guardrail_trap_unallocated_columns_being_dealloced - $__internal_1_$__cuda_sm10x_tcgen05_guardrail_trap_phase_invalid_during_alloc)
$__internal_1_$__cuda_sm10x_tcgen05_guardrail_trap_phase_invalid_during_alloc:
[----:B------:R-:W-:Y:S05]  /*a1a0*/  BPT.TRAP 0x1 ;  /* 0x000000040000795c */ /* 0x000fea0000300000 */
[----:B------:R-:W-:-:S04]  /*a1b0*/  MOV R7, 0x0 ;  /* 0x0000000000077802 */ /* 0x000fc80000000f00 */
[----:B------:R-:W-:Y:S05]  /*a1c0*/  RET.REL.NODEC R6 `(_ZN7cutlass13device_kernelINS_4gemm6kernel13GemmUniversalIN4cute5tupleIJiiiiEEENS1_10collective13CollectiveMmaINS1_35MainloopSm100TmaUmmaWarpSpecializedILi3ELi2ELi4ENS5_IJNS4_1CILi8EEENSA_ILi1EEESC_EEEEENS5_IJNSA_ILi128EEESF_SF_EEEfNS5_IJlSC_lEEEfSH_NS4_8TiledMMAINS4_8MMA_AtomIJNS4_23SM100_MMA_TF32_2x1SM_SSINS_10tfloat32_tESL_fLi128ELi128ELNS4_4UMMA5MajorE0ELSN_0ELNSM_7ScaleInE0ELSO_0EEEEEENS4_6LayoutINS5_IJSC_SC_SC_EEENS5_IJNSA_ILi0EEEST_ST_EEEEENS5_IJNS4_10UnderscoreESW_SW_EEEEENS4_18SM100_TMA_2SM_LOADENS4_14ComposedLayoutINS4_7SwizzleILi3ELi4ELi3EEENS4_18smem_ptr_flag_bitsILi32EEENSR_INS5_IJSB_NSA_ILi32EEEEEENS5_IJS15_SC_EEEEEEEvNS4_8identityENS4_28SM100_TMA_2SM_LOAD_MULTICASTES19_vS1A_EENS_8epilogue10collective18CollectiveEpilogueINS1D_23Sm100TmaWarpSpecializedILi4ELi2ELi16ELb1ELb0EEEJNS5_IJNSA_ILi64EEESF_SF_EEENS5_IJNSR_IS1I_SC_EENSR_INS5_IJNSA_ILi16EEENSA_ILi2EEEEEENS5_IJSC_S1I_EEEEEEEEfSH_fSH_NS1D_6fusion15FusionCallbacksIS1H_NS1R_17LinearCombinationIffffLNS_15FloatRoundStyleE2EEES1J_S1Q_JEEENS4_5SM1004TMEM4LOAD26SM100_TMEM_LOAD_32dp32b16xENS4_13SM90_TMA_LOADENS10_INS11_ILi2ELi4ELi3EEES14_NSR_INS5_IJSB_S1L_EEENS5_IJS1L_SC_EEEEEEENS4_39AutoVectorizingCopyWithAssumedAlignmentILi128EEENS4_14SM90_TMA_STOREES26_S28_S28_EEEvvEEEEvNT_6ParamsE) ;  /* 0xffffff5c068c7950 */ /* 0x000fea0003c3ffff */
        .weak           $__internal_2_$__cuda_sm10x_tcgen05_guardrail_trap_unallocated_columns_being_dealloced
        .type           $__internal_2_$__cuda_sm10x_tcgen05_guardrail_trap_unallocated_columns_being_dealloced,@function
        .size           $__internal_2_$__cuda_sm10x_tcgen05_guardrail_trap_unallocated_columns_being_dealloced,(.L_x_198 - $__internal_2_$__cuda_sm10x_tcgen05_guardrail_trap_unallocated_columns_being_dealloced)
$__internal_2_$__cuda_sm10x_tcgen05_guardrail_trap_unallocated_columns_being_dealloced:
[----:B------:R-:W-:Y:S05]  /*a1d0*/  BPT.TRAP 0x1 ;  /* 0x000000040000795c */ /* 0x000fea0000300000 */
[----:B------:R-:W-:-:S04]  /*a1e0*/  HFMA2 R3, -RZ, RZ, 0, 0 ;  /* 0x00000000ff037431 */ /* 0x000fc800000001ff */
[----:B------:R-:W-:Y:S05]  /*a1f0*/  RET.REL.NODEC R2 `(_ZN7cutlass13device_kernelINS_4gemm6kernel13GemmUniversalIN4cute5tupleIJiiiiEEENS1_10collective13CollectiveMmaINS1_35MainloopSm100TmaUmmaWarpSpecializedILi3ELi2ELi4ENS5_IJNS4_1CILi8EEENSA_ILi1EEESC_EEEEENS5_IJNSA_ILi128EEESF_SF_EEEfNS5_IJlSC_lEEEfSH_NS4_8TiledMMAINS4_8MMA_AtomIJNS4_23SM100_MMA_TF32_2x1SM_SSINS_10tfloat32_tESL_fLi128ELi128ELNS4_4UMMA5MajorE0ELSN_0ELNSM_7ScaleInE0ELSO_0EEEEEENS4_6LayoutINS5_IJSC_SC_SC_EEENS5_IJNSA_ILi0EEEST_ST_EEEEENS5_IJNS4_10UnderscoreESW_SW_EEEEENS4_18SM100_TMA_2SM_LOADENS4_14ComposedLayoutINS4_7SwizzleILi3ELi4ELi3EEENS4_18smem_ptr_flag_bitsILi32EEENSR_INS5_IJSB_NSA_ILi32EEEEEENS5_IJS15_SC_EEEEEEEvNS4_8identityENS4_28SM100_TMA_2SM_LOAD_MULTICASTES19_vS1A_EENS_8epilogue10collective18CollectiveEpilogueINS1D_23Sm100TmaWarpSpecializedILi4ELi2ELi16ELb1ELb0EEEJNS5_IJNSA_ILi64EEESF_SF_EEENS5_IJNSR_IS1I_SC_EENSR_INS5_IJNSA_ILi16EEENSA_ILi2EEEEEENS5_IJSC_S1I_EEEEEEEEfSH_fSH_NS1D_6fusion15FusionCallbacksIS1H_NS1R_17LinearCombinationIffffLNS_15FloatRoundStyleE2EEES1J_S1Q_JEEENS4_5SM1004TMEM4LOAD26SM100_TMEM_LOAD_32dp32b16xENS4_13SM90_TMA_LOADENS10_INS11_ILi2ELi4ELi3EEES14_NSR_INS5_IJSB_S1L_EEENS5_IJS1L_SC_EEEEEEENS4_39AutoVectorizingCopyWithAssumedAlignmentILi128EEENS4_14SM90_TMA_STOREES26_S28_S28_EEEvvEEEEvNT_6ParamsE) ;  /* 0xffffff5c02807950 */ /* 0x000fea0003c3ffff */
.L_x_197:
[----:B------:R-:W-:-:S00]  /*a200*/  BRA `(.L_x_197) ;  /* 0xfffffffc00fc7947 */ /* 0x000fc0000383ffff */
[----:B------:R-:W-:-:S00]  /*a210*/  NOP ;  /* 0x0000000000007918 */ /* 0x000fc00000000000 */
        /* <DEDUP_REMOVED lines=14> */
.L_x_198:


//--------------------- .nv.global.init           --------------------------
	.section	.nv.global.init,"aw",@progbits
.nv.global.init:
	.type		$str$27,@object
	.size		$str$27,($str$28 - $str$27)
$str$27:
        /*0000*/ 	.byte	0x28, 0x61, 0x64, 0x64, 0x72, 0x65, 0x73, 0x73, 0x20, 0x26, 0x20, 0x6d, 0x61, 0x73, 0x6b, 0x29
        /*0010*/ 	.byte	0x20, 0x3d, 0x3d, 0x20, 0x30, 0x00
	.type		$str$28,@object
	.size		$str$28,($str$26 - $str$28)
$str$28:
        /*0016*/ 	.byte	0x2f, 0x74, 0x6d, 0x70, 0x2f, 0x63, 0x75, 0x74, 0x6c, 0x61, 0x73, 0x73, 0x5f, 0x73, 0x77, 0x65
        /*0026*/ 	.byte	0x65, 0x70, 0x5f, 0x73, 0x72, 0x63, 0x2f, 0x69, 0x6e, 0x63, 0x6c, 0x75, 0x64, 0x65, 0x2f, 0x63
        /*0036*/ 	.byte	0x75, 0x74, 0x65, 0x2f, 0x70, 0x6f, 0x69, 0x6e, 0x74, 0x65, 0x72, 0x5f, 0x66, 0x6c, 0x61, 0x67
        /*0046*/ 	.byte	0x67, 0x65, 0x64, 0x2e, 0x68, 0x70, 0x70, 0x00
	.type		$str$26,@object
	.size		$str$26,($str$25 - $str$26)
$str$26:
        /*004e*/ 	.byte	0x2f, 0x74, 0x6d, 0x70, 0x2f, 0x63, 0x75, 0x74, 0x6c, 0x61, 0x73, 0x73, 0x5f, 0x73, 0x77, 0x65
        /*005e*/ 	.byte	0x65, 0x70, 0x5f, 0x73, 0x72, 0x63, 0x2f, 0x69, 0x6e, 0x63, 0x6c, 0x75, 0x64, 0x65, 0x2f, 0x63
        /*006e*/ 	.byte	0x75, 0x74, 0x65, 0x2f, 0x61, 0x74, 0x6f, 0x6d, 0x2f, 0x63, 0x6f, 0x70, 0x79, 0x5f, 0x74, 0x72
        /*007e*/ 	.byte	0x61, 0x69, 0x74, 0x73, 0x5f, 0x73, 0x6d, 0x31, 0x30, 0x30, 0x2e, 0x68, 0x70, 0x70, 0x00
	.type		$str$25,@object
	.size		$str$25,(__unnamed_1 - $str$25)
$str$25:
        /*008d*/ 	.byte	0x28, 0x28, 0x75, 0x69, 0x6e, 0x74, 0x33, 0x32, 0x5f, 0x74, 0x28, 0x74, 0x68, 0x72, 0x65, 0x61
        /*009d*/ 	.byte	0x64, 0x49, 0x64, 0x78, 0x2e, 0x78, 0x29, 0x20, 0x2f, 0x20, 0x33, 0x32, 0x29, 0x20, 0x25, 0x20
        /*00ad*/ 	.byte	0x34, 0x29, 0x20, 0x3d, 0x3d, 0x20, 0x28, 0x28, 0x28, 0x74, 0x6d, 0x65, 0x6d, 0x5f, 0x61, 0x64
        /*00bd*/ 	.byte	0x64, 0x72, 0x20, 0x3e, 0x3e, 0x20, 0x31, 0x36, 0x29, 0x20, 0x2f, 0x20, 0x33, 0x32, 0x29, 0x20
        /*00cd*/ 	.byte	0x25, 0x20, 0x34, 0x29, 0x00
	.type		__unnamed_1,@object
	.size		__unnamed_1,(__unnamed_2 - __unnamed_1)
__unnamed_1:
        /*00d2*/ 	.byte	0x61, 0x75, 0x74, 0x6f, 0x20, 0x63, 0x75, 0x74, 0x65, 0x3a, 0x3a, 0x61, 0x73, 0x5f, 0x70, 0x6f
        /* <DEDUP_REMOVED lines=23> */
        /*0252*/ 	.byte	0x3a, 0x3a, 0x43, 0x3c, 0x32, 0x30, 0x34, 0x38, 0x3e, 0x3e, 0x3e, 0x3e, 0x5d, 0x00
	.type		__unnamed_2,@object
	.size		__unnamed_2,(.L_2 - __unnamed_2)
__unnamed_2:
        /* <DEDUP_REMOVED lines=42> */
        /*0500*/ 	.byte	0x3e, 0x5d, 0x00
.L_2:


//--------------------- .nv.shared._ZN7cutlass13device_kernelINS_4gemm6kernel13GemmUniversalIN4cute5tupleIJiiiiEEENS1_10collective13CollectiveMmaINS1_35MainloopSm100TmaUmmaWarpSpecializedILi3ELi2ELi4ENS5_IJNS4_1CILi8EEENSA_ILi1EEESC_EEEEENS5_IJNSA_ILi128EEESF_SF_EEEfNS5_IJlSC_lEEEfSH_NS4_8TiledMMAINS4_8MMA_AtomIJNS4_23SM100_MMA_TF32_2x1SM_SSINS_10tfloat32_tESL_fLi128ELi128ELNS4_4UMMA5MajorE0ELSN_0ELNSM_7ScaleInE0ELSO_0EEEEEENS4_6LayoutINS5_IJSC_SC_SC_EEENS5_IJNSA_ILi0EEEST_ST_EEEEENS5_IJNS4_10UnderscoreESW_SW_EEEEENS4_18SM100_TMA_2SM_LOADENS4_14ComposedLayoutINS4_7SwizzleILi3ELi4ELi3EEENS4_18smem_ptr_flag_bitsILi32EEENSR_INS5_IJSB_NSA_ILi32EEEEEENS5_IJS15_SC_EEEEEEEvNS4_8identityENS4_28SM100_TMA_2SM_LOAD_MULTICASTES19_vS1A_EENS_8epilogue10collective18CollectiveEpilogueINS1D_23Sm100TmaWarpSpecializedILi4ELi2ELi16ELb1ELb0EEEJNS5_IJNSA_ILi64EEESF_SF_EEENS5_IJNSR_IS1I_SC_EENSR_INS5_IJNSA_ILi16EEENSA_ILi2EEEEEENS5_IJSC_S1I_EEEEEEEEfSH_fSH_NS1D_6fusion15FusionCallbacksIS1H_NS1R_17LinearCombinationIffffLNS_15FloatRoundStyleE2EEES1J_S1Q_JEEENS4_5SM1004TMEM4LOAD26SM100_TMEM_LOAD_32dp32b16xENS4_13SM90_TMA_LOADENS10_INS11_ILi2ELi4ELi3EEES14_NSR_INS5_IJSB_S1L_EEENS5_IJS1L_SC_EEEEEEENS4_39AutoVectorizingCopyWithAssumedAlignmentILi128EEENS4_14SM90_TMA_STOREES26_S28_S28_EEEvvEEEEvNT_6ParamsE --------------------------
	.section	.nv.shared._ZN7cutlass13device_kernelINS_4gemm6kernel13GemmUniversalIN4cute5tupleIJiiiiEEENS1_10collective13CollectiveMmaINS1_35MainloopSm100TmaUmmaWarpSpecializedILi3ELi2ELi4ENS5_IJNS4_1CILi8EEENSA_ILi1EEESC_EEEEENS5_IJNSA_ILi128EEESF_SF_EEEfNS5_IJlSC_lEEEfSH_NS4_8TiledMMAINS4_8MMA_AtomIJNS4_23SM100_MMA_TF32_2x1SM_SSINS_10tfloat32_tESL_fLi128ELi128ELNS4_4UMMA5MajorE0ELSN_0ELNSM_7ScaleInE0ELSO_0EEEEEENS4_6LayoutINS5_IJSC_SC_SC_EEENS5_IJNSA_ILi0EEEST_ST_EEEEENS5_IJNS4_10UnderscoreESW_SW_EEEEENS4_18SM100_TMA_2SM_LOADENS4_14ComposedLayoutINS4_7SwizzleILi3ELi4ELi3EEENS4_18smem_ptr_flag_bitsILi32EEENSR_INS5_IJSB_NSA_ILi32EEEEEENS5_IJS15_SC_EEEEEEEvNS4_8identityENS4_28SM100_TMA_2SM_LOAD_MULTICASTES19_vS1A_EENS_8epilogue10collective18CollectiveEpilogueINS1D_23Sm100TmaWarpSpecializedILi4ELi2ELi16ELb1ELb0EEEJNS5_IJNSA_ILi64EEESF_SF_EEENS5_IJNSR_IS1I_SC_EENSR_INS5_IJNSA_ILi16EEENSA_ILi2EEEEEENS5_IJSC_S1I_EEEEEEEEfSH_fSH_NS1D_6fusion15FusionCallbacksIS1H_NS1R_17LinearCombinationIffffLNS_15FloatRoundStyleE2EEES1J_S1Q_JEEENS4_5SM1004TMEM4LOAD26SM100_TMEM_LOAD_32dp32b16xENS4_13SM90_TMA_LOADENS10_INS11_ILi2ELi4ELi3EEES14_NSR_INS5_IJSB_S1L_EEENS5_IJS1L_SC_EEEEEEENS4_39AutoVectorizingCopyWithAssumedAlignmentILi128EEENS4_14SM90_TMA_STOREES26_S28_S28_EEEvvEEEEvNT_6ParamsE,"aw",@nobits
	.sectionflags	@""
	.align	16
	.zero		1024


//--------------------- .nv.shared.reserved.0     --------------------------
	.section	.nv.shared.reserved.0,"aw",@nobits
	.weak		__nv_reservedSMEM_offset_0_alias
	.size		__nv_reservedSMEM_offset_0_alias, 0, 64
	.other		__nv_reservedSMEM_offset_0_alias,@"STO_CUDA_RESERVED_SHARED STV_DEFAULT"
__nv_reservedSMEM_offset_0_alias:
	.zero		0
.nv.shared.reserved.0:
	.zero		64
	.weak		__nv_reservedSMEM_tcgen05_partition
	.type		__nv_reservedSMEM_tcgen05_partition,@object
	.size		__nv_reservedSMEM_tcgen05_partition,(.L_0 - __nv_reservedSMEM_tcgen05_partition)
__nv_reservedSMEM_tcgen05_partition:
	.zero		32
.L_0:


//--------------------- .nv.global                --------------------------
	.section	.nv.global,"aw",@nobits
.nv.global:
	.type		_ZN40_INTERNAL_cae0d715_4_k_cu_f09cc5f6_337324cute1_E,@object
	.size		_ZN40_INTERNAL_cae0d715_4_k_cu_f09cc5f6_337324cute1_E,(_ZN40_INTERNAL_cae0d715_4_k_cu_f09cc5f6_337324cuda3std3__45__cpo6cbeginE - _ZN40_INTERNAL_cae0d715_4_k_cu_f09cc5f6_337324cute1_E)
_ZN40_INTERNAL_cae0d715_4_k_cu_f09cc5f6_337324cute1_E:
	.zero		1
	.type		_ZN40_INTERNAL_cae0d715_4_k_cu_f09cc5f6_337324cuda3std3__45__cpo6cbeginE,@object
	.size		_ZN40_INTERNAL_cae0d715_4_k_cu_f09cc5f6_337324cuda3std3__45__cpo6cbeginE,(_ZN40_INTERNAL_cae0d715_4_k_cu_f09cc5f6_337324cuda3std3__48in_placeE - _ZN40_INTERNAL_cae0d715_4_k_cu_f09cc5f6_337324cuda3std3__45__cpo6cbeginE)
_ZN40_INTERNAL_cae0d715_4_k_cu_f09cc5f6_337324cuda3std3__45__cpo6cbeginE:
	.zero		1
	.type		_ZN40_INTERNAL_cae0d715_4_k_cu_f09cc5f6_337324cuda3std3__48in_placeE,@object
	.size		_ZN40_INTERNAL_cae0d715_4_k_cu_f09cc5f6_337324cuda3std3__48in_placeE,(_ZN40_INTERNAL_cae0d715_4_k_cu_f09cc5f6_337324cuda3std6ranges3__45__cpo9iter_moveE - _ZN40_INTERNAL_cae0d715_4_k_cu_f09cc5f6_337324cuda3std3__48in_placeE)
_ZN40_INTERNAL_cae0d715_4_k_cu_f09cc5f6_337324cuda3std3__48in_placeE:
	.zero		1
	.type		_ZN40_INTERNAL_cae0d715_4_k_cu_f09cc5f6_337324cuda3std6ranges3__45__cpo9iter_moveE,@object
	.size		_ZN40_INTERNAL_cae0d715_4_k_cu_f09cc5f6_337324cuda3std6ranges3__45__cpo9iter_moveE,(_ZN40_INTERNAL_cae0d715_4_k_cu_f09cc5f6_337324cuda3std3__45__cpo5beginE - _ZN40_INTERNAL_cae0d715_4_k_cu_f09cc5f6_337324cuda3std6ranges3__45__cpo9iter_moveE)
_ZN40_INTERNAL_cae0d715_4_k_cu_f09cc5f6_337324cuda3std6ranges3__45__cpo9iter_moveE:
	.zero		1
	.type		_ZN40_INTERNAL_cae0d715_4_k_cu_f09cc5f6_337324cuda3std3__45__cpo5beginE,@object
	.size		_ZN40_INTERNAL_cae0d715_4_k_cu_f09cc5f6_337324cuda3std3__45__cpo5beginE,(_ZN40_INTERNAL_cae0d715_4_k_cu_f09cc5f6_337324cuda3std3__442_GLOBAL__N__cae0d715_4_k_cu_f09cc5f6_337326ignoreE - _ZN40_INTERNAL_cae0d715_4_k_cu_f09cc5f6_337324cuda3std3__45__cpo5beginE)
_ZN40_INTERNAL_cae0d715_4_k_cu_f09cc5f6_337324cuda3std3__45__cpo5beginE:
	.zero		1
	.type		_ZN40_INTERNAL_cae0d715_4_k_cu_f09cc5f6_337324cuda3std3__442_GLOBAL__N__cae0d715_4_k_cu_f09cc5f6_337326ignoreE,@object
	.size		_ZN40_INTERNAL_cae0d715_4_k_cu_f09cc5f6_337324cuda3std3__442_GLOBAL__N__cae0d715_4_k_cu_f09cc5f6_337326ignoreE,(_ZN40_INTERNAL_cae0d715_4_k_cu_f09cc5f6_337324cute7productE - _ZN40_INTERNAL_cae0d715_4_k_cu_f09cc5f6_337324cuda3std3__442_GLOBAL__N__cae0d715_4_k_cu_f09cc5f6_337326ignoreE)
_ZN40_INTERNAL_cae0d715_4_k_cu_f09cc5f6_337324cuda3std3__442_GLOBAL__N__cae0d715_4_k_cu_f09cc5f6_337326ignoreE:
	.zero		1
	.type		_ZN40_INTERNAL_cae0d715_4_k_cu_f09cc5f6_337324cute7productE,@object
	.size		_ZN40_INTERNAL_cae0d715_4_k_cu_f09cc5f6_337324cute7productE,(_ZN40_INTERNAL_cae0d715_4_k_cu_f09cc5f6_337324cuda3std3__45__cpo3endE - _ZN40_INTERNAL_cae0d715_4_k_cu_f09cc5f6_337324cute7productE)
_ZN40_INTERNAL_cae0d715_4_k_cu_f09cc5f6_337324cute7productE:
	.zero		1
	.type		_ZN40_INTERNAL_cae0d715_4_k_cu_f09cc5f6_337324cuda3std3__45__cpo3endE,@object
	.size		_ZN40_INTERNAL_cae0d715_4_k_cu_f09cc5f6_337324cuda3std3__45__cpo3endE,(_ZN40_INTERNAL_cae0d715_4_k_cu_f09cc5f6_337324cuda3std3__419piecewise_constructE - _ZN40_INTERNAL_cae0d715_4_k_cu_f09cc5f6_337324cuda3std3__45__cpo3endE)
_ZN40_INTERNAL_cae0d715_4_k_cu_f09cc5f6_337324cuda3std3__45__cpo3endE:
	.zero		1
	.type		_ZN40_INTERNAL_cae0d715_4_k_cu_f09cc5f6_337324cuda3std3__419piecewise_constructE,@object
	.size		_ZN40_INTERNAL_cae0d715_4_k_cu_f09cc5f6_337324cuda3std3__419piecewise_constructE,(_ZN40_INTERNAL_cae0d715_4_k_cu_f09cc5f6_337324cuda3std3__45__cpo4cendE - _ZN40_INTERNAL_cae0d715_4_k_cu_f09cc5f6_337324cuda3std3__419piecewise_constructE)
_ZN40_INTERNAL_cae0d715_4_k_cu_f09cc5f6_337324cuda3std3__419piecewise_constructE:
	.zero		1
	.type		_ZN40_INTERNAL_cae0d715_4_k_cu_f09cc5f6_337324cuda3std3__45__cpo4cendE,@object
	.size		_ZN40_INTERNAL_cae0d715_4_k_cu_f09cc5f6_337324cuda3std3__45__cpo4cendE,(_ZN40_INTERNAL_cae0d715_4_k_cu_f09cc5f6_337324cuda3std6ranges3__45__cpo4swapE - _ZN40_INTERNAL_cae0d715_4_k_cu_f09cc5f6_337324cuda3std3__45__cpo4cendE)
_ZN40_INTERNAL_cae0d715_4_k_cu_f09cc5f6_337324cuda3std3__45__cpo4cendE:
	.zero		1
	.type		_ZN40_INTERNAL_cae0d715_4_k_cu_f09cc5f6_337324cuda3std6ranges3__45__cpo4swapE,@object
	.size		_ZN40_INTERNAL_cae0d715_4_k_cu_f09cc5f6_337324cuda3std6ranges3__45__cpo4swapE,(.L_10 - _ZN40_INTERNAL_cae0d715_4_k_cu_f09cc5f6_337324cuda3std6ranges3__45__cpo4swapE)
_ZN40_INTERNAL_cae0d715_4_k_cu_f09cc5f6_337324cuda3std6ranges3__45__cpo4swapE:
	.zero		1
.L_10:


//--------------------- .nv.constant0._ZN7cutlass13device_kernelINS_4gemm6kernel13GemmUniversalIN4cute5tupleIJiiiiEEENS1_10collective13CollectiveMmaINS1_35MainloopSm100TmaUmmaWarpSpecializedILi3ELi2ELi4ENS5_IJNS4_1CILi8EEENSA_ILi1EEESC_EEEEENS5_IJNSA_ILi128EEESF_SF_EEEfNS5_IJlSC_lEEEfSH_NS4_8TiledMMAINS4_8MMA_AtomIJNS4_23SM100_MMA_TF32_2x1SM_SSINS_10tfloat32_tESL_fLi128ELi128ELNS4_4UMMA5MajorE0ELSN_0ELNSM_7ScaleInE0ELSO_0EEEEEENS4_6LayoutINS5_IJSC_SC_SC_EEENS5_IJNSA_ILi0EEEST_ST_EEEEENS5_IJNS4_10UnderscoreESW_SW_EEEEENS4_18SM100_TMA_2SM_LOADENS4_14ComposedLayoutINS4_7SwizzleILi3ELi4ELi3EEENS4_18smem_ptr_flag_bitsILi32EEENSR_INS5_IJSB_NSA_ILi32EEEEEENS5_IJS15_SC_EEEEEEEvNS4_8identityENS4_28SM100_TMA_2SM_LOAD_MULTICASTES19_vS1A_EENS_8epilogue10collective18CollectiveEpilogueINS1D_23Sm100TmaWarpSpecializedILi4ELi2ELi16ELb1ELb0EEEJNS5_IJNSA_ILi64EEESF_SF_EEENS5_IJNSR_IS1I_SC_EENSR_INS5_IJNSA_ILi16EEENSA_ILi2EEEEEENS5_IJSC_S1I_EEEEEEEEfSH_fSH_NS1D_6fusion15FusionCallbacksIS1H_NS1R_17LinearCombinationIffffLNS_15FloatRoundStyleE2EEES1J_S1Q_JEEENS4_5SM1004TMEM4LOAD26SM100_TMEM_LOAD_32dp32b16xENS4_13SM90_TMA_LOADENS10_INS11_ILi2ELi4ELi3EEES14_NSR_INS5_IJSB_S1L_EEENS5_IJS1L_SC_EEEEEEENS4_39AutoVectorizingCopyWithAssumedAlignmentILi128EEENS4_14SM90_TMA_STOREES26_S28_S28_EEEvvEEEEvNT_6ParamsE --------------------------
	.section	.nv.constant0._ZN7cutlass13device_kernelINS_4gemm6kernel13GemmUniversalIN4cute5tupleIJiiiiEEENS1_10collective13CollectiveMmaINS1_35MainloopSm100TmaUmmaWarpSpecializedILi3ELi2ELi4ENS5_IJNS4_1CILi8EEENSA_ILi1EEESC_EEEEENS5_IJNSA_ILi128EEESF_SF_EEEfNS5_IJlSC_lEEEfSH_NS4_8TiledMMAINS4_8MMA_AtomIJNS4_23SM100_MMA_TF32_2x1SM_SSINS_10tfloat32_tESL_fLi128ELi128ELNS4_4UMMA5MajorE0ELSN_0ELNSM_7ScaleInE0ELSO_0EEEEEENS4_6LayoutINS5_IJSC_SC_SC_EEENS5_IJNSA_ILi0EEEST_ST_EEEEENS5_IJNS4_10UnderscoreESW_SW_EEEEENS4_18SM100_TMA_2SM_LOADENS4_14ComposedLayoutINS4_7SwizzleILi3ELi4ELi3EEENS4_18smem_ptr_flag_bitsILi32EEENSR_INS5_IJSB_NSA_ILi32EEEEEENS5_IJS15_SC_EEEEEEEvNS4_8identityENS4_28SM100_TMA_2SM_LOAD_MULTICASTES19_vS1A_EENS_8epilogue10collective18CollectiveEpilogueINS1D_23Sm100TmaWarpSpecializedILi4ELi2ELi16ELb1ELb0EEEJNS5_IJNSA_ILi64EEESF_SF_EEENS5_IJNSR_IS1I_SC_EENSR_INS5_IJNSA_ILi16EEENSA_ILi2EEEEEENS5_IJSC_S1I_EEEEEEEEfSH_fSH_NS1D_6fusion15FusionCallbacksIS1H_NS1R_17LinearCombinationIffffLNS_15FloatRoundStyleE2EEES1J_S1Q_JEEENS4_5SM1004TMEM4LOAD26SM100_TMEM_LOAD_32dp32b16xENS4_13SM90_TMA_LOADENS10_INS11_ILi2ELi4ELi3EEES14_NSR_INS5_IJSB_S1L_EEENS5_IJS1L_SC_EEEEEEENS4_39AutoVectorizingCopyWithAssumedAlignmentILi128EEENS4_14SM90_TMA_STOREES26_S28_S28_EEEvvEEEEvNT_6ParamsE,"a",@progbits
	.sectionflags	@""
	.align	4
.nv.constant0._ZN7cutlass13device_kernelINS_4gemm6kernel13GemmUniversalIN4cute5tupleIJiiiiEEENS1_10collective13CollectiveMmaINS1_35MainloopSm100TmaUmmaWarpSpecializedILi3ELi2ELi4ENS5_IJNS4_1CILi8EEENSA_ILi1EEESC_EEEEENS5_IJNSA_ILi128EEESF_SF_EEEfNS5_IJlSC_lEEEfSH_NS4_8TiledMMAINS4_8MMA_AtomIJNS4_23SM100_MMA_TF32_2x1SM_SSINS_10tfloat32_tESL_fLi128ELi128ELNS4_4UMMA5MajorE0ELSN_0ELNSM_7ScaleInE0ELSO_0EEEEEENS4_6LayoutINS5_IJSC_SC_SC_EEENS5_IJNSA_ILi0EEEST_ST_EEEEENS5_IJNS4_10UnderscoreESW_SW_EEEEENS4_18SM100_TMA_2SM_LOADENS4_14ComposedLayoutINS4_7SwizzleILi3ELi4ELi3EEENS4_18smem_ptr_flag_bitsILi32EEENSR_INS5_IJSB_NSA_ILi32EEEEEENS5_IJS15_SC_EEEEEEEvNS4_8identityENS4_28SM100_TMA_2SM_LOAD_MULTICASTES19_vS1A_EENS_8epilogue10collective18CollectiveEpilogueINS1D_23Sm100TmaWarpSpecializedILi4ELi2ELi16ELb1ELb0EEEJNS5_IJNSA_ILi64EEESF_SF_EEENS5_IJNSR_IS1I_SC_EENSR_INS5_IJNSA_ILi16EEENSA_ILi2EEEEEENS5_IJSC_S1I_EEEEEEEEfSH_fSH_NS1D_6fusion15FusionCallbacksIS1H_NS1R_17LinearCombinationIffffLNS_15FloatRoundStyleE2EEES1J_S1Q_JEEENS4_5SM1004TMEM4LOAD26SM100_TMEM_LOAD_32dp32b16xENS4_13SM90_TMA_LOADENS10_INS11_ILi2ELi4ELi3EEES14_NSR_INS5_IJSB_S1L_EEENS5_IJS1L_SC_EEEEEEENS4_39AutoVectorizingCopyWithAssumedAlignmentILi128EEENS4_14SM90_TMA_STOREES26_S28_S28_EEEvvEEEEvNT_6ParamsE:
	.zero		2944


//--------------------- SYMBOLS --------------------------

	.type		.nv.reservedSmem.offset0,@object
	.size		.nv.reservedSmem.offset0,0x4
	.type		.nv.reservedSmem.cap,@object
	.size		.nv.reservedSmem.cap,0x4
	.type		__assertfail,@function
